def matmul_kernel(
    a_ptr,
    b_ptr,
    c_ptr,
    M,
    N,
    K,
    stride_am,
    stride_ak,
    stride_bk,
    stride_bn,
    stride_cm,
    stride_cn,
    BLOCK_M: tl.constexpr,
    BLOCK_N: tl.constexpr,
    BLOCK_K: tl.constexpr,
    GROUP_M: tl.constexpr,
):
    pid = tl.program_id(axis=0)
    num_pid_m = tl.cdiv(M, BLOCK_M)
    num_pid_n = tl.cdiv(N, BLOCK_N)
    num_pid_in_group = GROUP_M * num_pid_n
    group_id = pid // num_pid_in_group
    first_pid_m = group_id * GROUP_M
    group_size_m = min(num_pid_m - first_pid_m, GROUP_M)
    pid_m = first_pid_m + ((pid % num_pid_in_group) % group_size_m)
    pid_n = (pid % num_pid_in_group) // group_size_m

    offs_am = (pid_m * BLOCK_M + tl.arange(0, BLOCK_M)) % M
    offs_bn = (pid_n * BLOCK_N + tl.arange(0, BLOCK_N)) % N
    offs_k = tl.arange(0, BLOCK_K)
    a_ptrs = a_ptr + offs_am[:, None] * stride_am + offs_k[None, :] * stride_ak
    b_ptrs = b_ptr + offs_k[:, None] * stride_bk + offs_bn[None, :] * stride_bn

    acc = tl.zeros((BLOCK_M, BLOCK_N), dtype=tl.float32)
    for kk in range(0, tl.cdiv(K, BLOCK_K)):
        a = tl.load(a_ptrs, mask=offs_k[None, :] < K - kk * BLOCK_K, other=0.0)
        b = tl.load(b_ptrs, mask=offs_k[:, None] < K - kk * BLOCK_K, other=0.0)
        acc = tl.dot(a, b, acc)
        a_ptrs += BLOCK_K * stride_ak
        b_ptrs += BLOCK_K * stride_bk

    c = acc.to(c_ptr.dtype.element_ty)
    offs_cm = pid_m * BLOCK_M + tl.arange(0, BLOCK_M)
    offs_cn = pid_n * BLOCK_N + tl.arange(0, BLOCK_N)
    c_ptrs = c_ptr + offs_cm[:, None] * stride_cm + offs_cn[None, :] * stride_cn
    mask = (offs_cm[:, None] < M) & (offs_cn[None, :] < N)
    tl.store(c_ptrs, c, mask=mask)

# config = {"BLOCK_K": 32, "BLOCK_M": 256, "BLOCK_N": 64, "GROUP_M": 8, "arch": "sm_100", "dtype": "fp8e5m2", "num_ctas": 1, "num_stages": 3, "num_warps": 16}
# arch = sm_100


// ===== COMPILED SASS (sm_100a) =====

	.target	sm_100a

	.elftype	@"ET_EXEC"


//--------------------- .note.nv.tkinfo           --------------------------
	.section	.note.nv.tkinfo,"",@"SHT_NOTE"
	.sectionflags	@"SHF_NOTE_NV_TKINFO"
	.tkinfo
        /*0018*/ 	.word	0x00000081
        /*0030*/ 	.string	""
        /*0030*/ 	.string	"ptxas-blackwell"
        /*0030*/ 	.string	"Cuda compilation tools, release 12.9, V12.9.86"
        /*0030*/ 	.string	"Build cuda_12.9.r12.9/compiler.36037853_0"
        /*0030*/ 	.string	"-v  -suppress-debug-info  -lineinfo  -arch sm_100a "



//--------------------- .note.nv.cuver            --------------------------
	.section	.note.nv.cuver,"",@"SHT_NOTE"
	.sectionflags	@"SHF_NOTE_NV_CUVER"
        /*0018*/ 	.short	0x0001
        /*001a*/ 	.short	0x0064
        /*001c*/ 	.short	0x0001
        /*001e*/ 	.short	0x0000
        /*0020*/ 	.short	0x0001
        /*0022*/ 	.short	0x0000


//--------------------- .nv.info                  --------------------------
	.section	.nv.info,"",@"SHT_CUDA_INFO"
	.align	4


	//----- nvinfo : EIATTR_REGCOUNT
	.align		4
        /*0000*/ 	.byte	0x04, 0x2f
        /*0002*/ 	.short	(.L_1 - .L_0)
	.align		4
.L_0:
        /*0004*/ 	.word	index@(matmul_kernel)
        /*0008*/ 	.word	0x0000007f


	//----- nvinfo : EIATTR_FRAME_SIZE
	.align		4
.L_1:
        /*000c*/ 	.byte	0x04, 0x11
        /*000e*/ 	.short	(.L_3 - .L_2)
	.align		4
.L_2:
        /*0010*/ 	.word	index@(matmul_kernel)
        /*0014*/ 	.word	0x00000000


	//----- nvinfo : EIATTR_MIN_STACK_SIZE
	.align		4
.L_3:
        /*0018*/ 	.byte	0x04, 0x12
        /*001a*/ 	.short	(.L_5 - .L_4)
	.align		4
.L_4:
        /*001c*/ 	.word	index@(matmul_kernel)
        /*0020*/ 	.word	0x00000000
.L_5:


//--------------------- .nv.info.matmul_kernel    --------------------------
	.section	.nv.info.matmul_kernel,"",@"SHT_CUDA_INFO"
	.sectionflags	@""
	.align	4


	//----- nvinfo : EIATTR_CUDA_API_VERSION
	.align		4
        /*0000*/ 	.byte	0x04, 0x37
        /*0002*/ 	.short	(.L_7 - .L_6)
.L_6:
        /*0004*/ 	.word	0x00000081


	//----- nvinfo : EIATTR_KPARAM_INFO
	.align		4
.L_7:
        /*0008*/ 	.byte	0x04, 0x17
        /*000a*/ 	.short	(.L_9 - .L_8)
.L_8:
        /*000c*/ 	.word	0x00000000
        /*0010*/ 	.short	0x000d
        /*0012*/ 	.short	0x0048
        /*0014*/ 	.byte	0x00, 0xf4, 0x21, 0x00


	//----- nvinfo : EIATTR_KPARAM_INFO
	.align		4
.L_9:
        /*0018*/ 	.byte	0x04, 0x17
        /*001a*/ 	.short	(.L_11 - .L_10)
.L_10:
        /*001c*/ 	.word	0x00000000
        /*0020*/ 	.short	0x000c
        /*0022*/ 	.short	0x0040
        /*0024*/ 	.byte	0x00, 0xf4, 0x21, 0x00


	//----- nvinfo : EIATTR_KPARAM_INFO
	.align		4
.L_11:
        /*0028*/ 	.byte	0x04, 0x17
        /*002a*/ 	.short	(.L_13 - .L_12)
.L_12:
        /*002c*/ 	.word	0x00000000
        /*0030*/ 	.short	0x000b
        /*0032*/ 	.short	0x0038
        /*0034*/ 	.byte	0x00, 0xf0, 0x11, 0x00


	//----- nvinfo : EIATTR_KPARAM_INFO
	.align		4
.L_13:
        /*0038*/ 	.byte	0x04, 0x17
        /*003a*/ 	.short	(.L_15 - .L_14)
.L_14:
        /*003c*/ 	.word	0x00000000
        /*0040*/ 	.short	0x000a
        /*0042*/ 	.short	0x0034
        /*0044*/ 	.byte	0x00, 0xf0, 0x11, 0x00


	//----- nvinfo : EIATTR_KPARAM_INFO
	.align		4
.L_15:
        /*0048*/ 	.byte	0x04, 0x17
        /*004a*/ 	.short	(.L_17 - .L_16)
.L_16:
        /*004c*/ 	.word	0x00000000
        /*0050*/ 	.short	0x0009
        /*0052*/ 	.short	0x0030
        /*0054*/ 	.byte	0x00, 0xf0, 0x11, 0x00


	//----- nvinfo : EIATTR_KPARAM_INFO
	.align		4
.L_17:
        /*0058*/ 	.byte	0x04, 0x17
        /*005a*/ 	.short	(.L_19 - .L_18)
.L_18:
        /*005c*/ 	.word	0x00000000
        /*0060*/ 	.short	0x0008
        /*0062*/ 	.short	0x002c
        /*0064*/ 	.byte	0x00, 0xf0, 0x11, 0x00


	//----- nvinfo : EIATTR_KPARAM_INFO
	.align		4
.L_19:
        /*0068*/ 	.byte	0x04, 0x17
        /*006a*/ 	.short	(.L_21 - .L_20)
.L_20:
        /*006c*/ 	.word	0x00000000
        /*0070*/ 	.short	0x0007
        /*0072*/ 	.short	0x0028
        /*0074*/ 	.byte	0x00, 0xf0, 0x11, 0x00


	//----- nvinfo : EIATTR_KPARAM_INFO
	.align		4
.L_21:
        /*0078*/ 	.byte	0x04, 0x17
        /*007a*/ 	.short	(.L_23 - .L_22)
.L_22:
        /*007c*/ 	.word	0x00000000
        /*0080*/ 	.short	0x0006
        /*0082*/ 	.short	0x0024
        /*0084*/ 	.byte	0x00, 0xf0, 0x11, 0x00


	//----- nvinfo : EIATTR_KPARAM_INFO
	.align		4
.L_23:
        /*0088*/ 	.byte	0x04, 0x17
        /*008a*/ 	.short	(.L_25 - .L_24)
.L_24:
        /*008c*/ 	.word	0x00000000
        /*0090*/ 	.short	0x0005
        /*0092*/ 	.short	0x0020
        /*0094*/ 	.byte	0x00, 0xf0, 0x11, 0x00


	//----- nvinfo : EIATTR_KPARAM_INFO
	.align		4
.L_25:
        /*0098*/ 	.byte	0x04, 0x17
        /*009a*/ 	.short	(.L_27 - .L_26)
.L_26:
        /*009c*/ 	.word	0x00000000
        /*00a0*/ 	.short	0x0004
        /*00a2*/ 	.short	0x001c
        /*00a4*/ 	.byte	0x00, 0xf0, 0x11, 0x00


	//----- nvinfo : EIATTR_KPARAM_INFO
	.align		4
.L_27:
        /*00a8*/ 	.byte	0x04, 0x17
        /*00aa*/ 	.short	(.L_29 - .L_28)
.L_28:
        /*00ac*/ 	.word	0x00000000
        /*00b0*/ 	.short	0x0003
        /*00b2*/ 	.short	0x0018
        /*00b4*/ 	.byte	0x00, 0xf0, 0x11, 0x00


	//----- nvinfo : EIATTR_KPARAM_INFO
	.align		4
.L_29:
        /*00b8*/ 	.byte	0x04, 0x17
        /*00ba*/ 	.short	(.L_31 - .L_30)
.L_30:
        /*00bc*/ 	.word	0x00000000
        /*00c0*/ 	.short	0x0002
        /*00c2*/ 	.short	0x0010
        /*00c4*/ 	.byte	0x00, 0xf4, 0x21, 0x00


	//----- nvinfo : EIATTR_KPARAM_INFO
	.align		4
.L_31:
        /*00c8*/ 	.byte	0x04, 0x17
        /*00ca*/ 	.short	(.L_33 - .L_32)
.L_32:
        /*00cc*/ 	.word	0x00000000
        /*00d0*/ 	.short	0x0001
        /*00d2*/ 	.short	0x0008
        /*00d4*/ 	.byte	0x00, 0xf4, 0x21, 0x00


	//----- nvinfo : EIATTR_KPARAM_INFO
	.align		4
.L_33:
        /*00d8*/ 	.byte	0x04, 0x17
        /*00da*/ 	.short	(.L_35 - .L_34)
.L_34:
        /*00dc*/ 	.word	0x00000000
        /*00e0*/ 	.short	0x0000
        /*00e2*/ 	.short	0x0000
        /*00e4*/ 	.byte	0x00, 0xf4, 0x21, 0x00


	//----- nvinfo : EIATTR_SPARSE_MMA_MASK
	.align		4
.L_35:
        /*00e8*/ 	.byte	0x03, 0x50
        /*00ea*/ 	.short	0x0000


	//----- nvinfo : EIATTR_MAXREG_COUNT
	.align		4
        /*00ec*/ 	.byte	0x03, 0x1b
        /*00ee*/ 	.short	0x0080


	//----- nvinfo : EIATTR_NUM_BARRIERS
	.align		4
        /*00f0*/ 	.byte	0x02, 0x4c
        /*00f2*/ 	.byte	0x01
	.zero		1


	//----- nvinfo : EIATTR_VRC_CTA_INIT_COUNT
	.align		4
        /*00f4*/ 	.byte	0x02, 0x4a
	.zero		1
	.zero		1


	//----- nvinfo : EIATTR_EXIT_INSTR_OFFSETS
	.align		4
        /*00f8*/ 	.byte	0x04, 0x1c
        /*00fa*/ 	.short	(.L_37 - .L_36)


	//   ....[0]....
.L_36:
        /*00fc*/ 	.word	0x00003720


	//   ....[1]....
        /*0100*/ 	.word	0x00003740


	//----- nvinfo : EIATTR_REQNTID
	.align		4
.L_37:
        /*0104*/ 	.byte	0x04, 0x10
        /*0106*/ 	.short	(.L_39 - .L_38)
.L_38:
        /*0108*/ 	.word	0x00000200
        /*010c*/ 	.word	0x00000001
        /*0110*/ 	.word	0x00000001


	//----- nvinfo : EIATTR_CBANK_PARAM_SIZE
	.align		4
.L_39:
        /*0114*/ 	.byte	0x03, 0x19
        /*0116*/ 	.short	0x0050


	//----- nvinfo : EIATTR_PARAM_CBANK
	.align		4
        /*0118*/ 	.byte	0x04, 0x0a
        /*011a*/ 	.short	(.L_41 - .L_40)
	.align		4
.L_40:
        /*011c*/ 	.word	index@(.nv.constant0.matmul_kernel)
        /*0120*/ 	.short	0x0380
        /*0122*/ 	.short	0x0050


	//----- nvinfo : EIATTR_SW_WAR
	.align		4
.L_41:
        /*0124*/ 	.byte	0x04, 0x36
        /*0126*/ 	.short	(.L_43 - .L_42)
.L_42:
        /*0128*/ 	.word	0x00000008
.L_43:


//--------------------- .nv.compat                --------------------------
	.section	.nv.compat,"",@"SHT_CUDA_COMPAT_INFO"
	.align	4
        /*0000*/ 	.byte	0x02, 0x02, 0x02, 0x00, 0x02, 0x05, 0x05, 0x00, 0x02, 0x03, 0x00, 0x00, 0x02, 0x06, 0x01, 0x00


//--------------------- .nv.callgraph             --------------------------
	.section	.nv.callgraph,"",@"SHT_CUDA_CALLGRAPH"
	.align	4
	.sectionentsize	8
	.align		4
        /*0000*/ 	.word	0x00000000
	.align		4
        /*0004*/ 	.word	0xffffffff
	.align		4
        /*0008*/ 	.word	0x00000000
	.align		4
        /*000c*/ 	.word	0xfffffffe
	.align		4
        /*0010*/ 	.word	0x00000000
	.align		4
        /*0014*/ 	.word	0xfffffffd
	.align		4
        /*0018*/ 	.word	0x00000000
	.align		4
        /*001c*/ 	.word	0xfffffffc


//--------------------- .text.matmul_kernel       --------------------------
	.section	.text.matmul_kernel,"ax",@progbits
	.align	128
        .global         matmul_kernel
        .type           matmul_kernel,@function
        .size           matmul_kernel,(.L_x_4 - matmul_kernel)
        .other          matmul_kernel,@"STO_CUDA_ENTRY STV_DEFAULT"
matmul_kernel:
.text.matmul_kernel:
[----:B------:R-:W0:Y:S08]  /*0000*/  LDC R1, c[0x0][0x37c] ;  /* 0x0000df00ff017b82 */ /* 0x000e300000000800 */
[----:B------:R-:W1:Y:S01]  /*0010*/  LDC.64 R8, c[0x0][0x398] ;  /* 0x0000e600ff087b82 */ /* 0x000e620000000a00 */
[----:B------:R-:W2:Y:S01]  /*0020*/  S2R R5, SR_CTAID.X ;  /* 0x0000000000057919 */ /* 0x000ea20000002500 */
[----:B------:R-:W3:Y:S01]  /*0030*/  LDCU UR4, c[0x0][0x3a0] ;  /* 0x00007400ff0477ac */ /* 0x000ee20008000800 */
[----:B------:R-:W-:Y:S01]  /*0040*/  UMOV UR5, 0x400 ;  /* 0x0000040000057882 */ /* 0x000fe20000000000 */
[----:B------:R-:W4:Y:S04]  /*0050*/  LDCU.64 UR8, c[0x0][0x358] ;  /* 0x00006b00ff0877ac */ /* 0x000f280008000a00 */
[----:B------:R-:W5:Y:S01]  /*0060*/  S2UR UR6, SR_CgaCtaId ;  /* 0x00000000000679c3 */ /* 0x000f620000008800 */
[----:B------:R-:W0:Y:S01]  /*0070*/  LDCU UR7, c[0x0][0x3a0] ;  /* 0x00007400ff0777ac */ /* 0x000e220008000800 */
[----:B---3--:R-:W-:Y:S01]  /*0080*/  UIADD3 UR4, UPT, UPT, UR4, 0x1f, URZ ;  /* 0x0000001f04047890 */ /* 0x008fe2000fffe0ff */
[----:B-1----:R-:W-:-:S03]  /*0090*/  VIADD R0, R9, 0x3f ;  /* 0x0000003f09007836 */ /* 0x002fc60000000000 */
[----:B------:R-:W-:Y:S02]  /*00a0*/  UISETP.GT.AND UP0, UPT, UR4, 0x1f, UPT ;  /* 0x0000001f0400788c */ /* 0x000fe4000bf04270 */
[----:B------:R-:W-:Y:S01]  /*00b0*/  SHF.R.S32.HI R3, RZ, 0x1f, R0 ;  /* 0x0000001fff037819 */ /* 0x000fe20000011400 */
[----:B-----5:R-:W-:-:S03]  /*00c0*/  ULEA UR5, UR6, UR5, 0x18 ;  /* 0x0000000506057291 */ /* 0x020fc6000f8ec0ff */
[----:B------:R-:W-:Y:S02]  /*00d0*/  LEA.HI R3, R3, R0, RZ, 0x6 ;  /* 0x0000000003037211 */ /* 0x000fe400078f30ff */
[----:B--2---:R-:W-:Y:S02]  /*00e0*/  IABS R10, R5 ;  /* 0x00000005000a7213 */ /* 0x004fe40000000000 */
[----:B------:R-:W-:-:S05]  /*00f0*/  SHF.R.S32.HI R3, RZ, 0x6, R3 ;  /* 0x00000006ff037819 */ /* 0x000fca0000011403 */
[----:B------:R-:W-:-:S05]  /*0100*/  IMAD.SHL.U32 R4, R3, 0x8, RZ ;  /* 0x0000000803047824 */ /* 0x000fca00078e00ff */
[-C--:B------:R-:W-:Y:S02]  /*0110*/  IABS R7, R4.reuse ;  /* 0x0000000400077213 */ /* 0x080fe40000000000 */
[----:B------:R-:W-:Y:S02]  /*0120*/  IABS R12, R4 ;  /* 0x00000004000c7213 */ /* 0x000fe40000000000 */
[----:B------:R-:W1:Y:S08]  /*0130*/  I2F.RP R0, R7 ;  /* 0x0000000700007306 */ /* 0x000e700000209400 */
[----:B-1----:R-:W1:Y:S02]  /*0140*/  MUFU.RCP R0, R0 ;  /* 0x0000000000007308 */ /* 0x002e640000001000 */
[----:B-1----:R-:W-:-:S02]  /*0150*/  VIADD R2, R0, 0xffffffe ;  /* 0x0ffffffe00027836 */ /* 0x002fc40000000000 */
[----:B------:R-:W-:-:S04]  /*0160*/  IMAD.MOV R0, RZ, RZ, -R12 ;  /* 0x000000ffff007224 */ /* 0x000fc800078e0a0c */
[----:B------:R1:W2:Y:S02]  /*0170*/  F2I.FTZ.U32.TRUNC.NTZ R3, R2 ;  /* 0x0000000200037305 */ /* 0x0002a4000021f000 */
[----:B-1----:R-:W-:Y:S02]  /*0180*/  IMAD.MOV.U32 R2, RZ, RZ, RZ ;  /* 0x000000ffff027224 */ /* 0x002fe400078e00ff */
[----:B--2---:R-:W-:-:S04]  /*0190*/  IMAD.MOV R6, RZ, RZ, -R3 ;  /* 0x000000ffff067224 */ /* 0x004fc800078e0a03 */
[----:B------:R-:W-:Y:S02]  /*01a0*/  IMAD R11, R6, R7, RZ ;  /* 0x00000007060b7224 */ /* 0x000fe400078e02ff */
[----:B------:R-:W-:Y:S02]  /*01b0*/  IMAD.MOV.U32 R6, RZ, RZ, R10 ;  /* 0x000000ffff067224 */ /* 0x000fe400078e000a */
[----:B------:R-:W-:-:S06]  /*01c0*/  IMAD.HI.U32 R3, R3, R11, R2 ;  /* 0x0000000b03037227 */ /* 0x000fcc00078e0002 */
[----:B------:R-:W-:-:S04]  /*01d0*/  IMAD.HI.U32 R3, R3, R6, RZ ;  /* 0x0000000603037227 */ /* 0x000fc800078e00ff */
[----:B------:R-:W-:-:S05]  /*01e0*/  IMAD R0, R3, R0, R6 ;  /* 0x0000000003007224 */ /* 0x000fca00078e0206 */
[----:B------:R-:W-:-:S13]  /*01f0*/  ISETP.GT.U32.AND P1, PT, R7, R0, PT ;  /* 0x000000000700720c */ /* 0x000fda0003f24070 */
[----:B------:R-:W-:Y:S02]  /*0200*/  @!P1 IMAD.IADD R0, R0, 0x1, -R7 ;  /* 0x0000000100009824 */ /* 0x000fe400078e0a07 */
[----:B------:R-:W-:Y:S01]  /*0210*/  @!P1 VIADD R3, R3, 0x1 ;  /* 0x0000000103039836 */ /* 0x000fe20000000000 */
[----:B------:R-:W-:Y:S02]  /*0220*/  ISETP.NE.AND P1, PT, R4, RZ, PT ;  /* 0x000000ff0400720c */ /* 0x000fe40003f25270 */
[----:B------:R-:W-:Y:S02]  /*0230*/  ISETP.GE.U32.AND P0, PT, R0, R7, PT ;  /* 0x000000070000720c */ /* 0x000fe40003f06070 */
[----:B------:R-:W-:-:S04]  /*0240*/  LOP3.LUT R0, R5, R4, RZ, 0x3c, !PT ;  /* 0x0000000405007212 */ /* 0x000fc800078e3cff */
[----:B------:R-:W-:Y:S01]  /*0250*/  ISETP.GE.AND P2, PT, R0, RZ, PT ;  /* 0x000000ff0000720c */ /* 0x000fe20003f46270 */
[----:B------:R-:W-:-:S06]  /*0260*/  VIADD R0, R8, 0xff ;  /* 0x000000ff08007836 */ /* 0x000fcc0000000000 */
[----:B------:R-:W-:-:S04]  /*0270*/  @P0 VIADD R3, R3, 0x1 ;  /* 0x0000000103030836 */ /* 0x000fc80000000000 */
[----:B------:R-:W-:Y:S01]  /*0280*/  IMAD.MOV.U32 R2, RZ, RZ, R3 ;  /* 0x000000ffff027224 */ /* 0x000fe200078e0003 */
[----:B------:R-:W-:-:S03]  /*0290*/  SHF.R.S32.HI R3, RZ, 0x1f, R0 ;  /* 0x0000001fff037819 */ /* 0x000fc60000011400 */
[----:B------:R-:W-:Y:S01]  /*02a0*/  @!P2 IMAD.MOV R2, RZ, RZ, -R2 ;  /* 0x000000ffff02a224 */ /* 0x000fe200078e0a02 */
[----:B------:R-:W-:Y:S02]  /*02b0*/  @!P1 LOP3.LUT R2, RZ, R4, RZ, 0x33, !PT ;  /* 0x00000004ff029212 */ /* 0x000fe400078e33ff */
[----:B------:R-:W-:-:S03]  /*02c0*/  LEA.HI R3, R3, R0, RZ, 0x8 ;  /* 0x0000000003037211 */ /* 0x000fc600078f40ff */
[----:B------:R-:W-:Y:S02]  /*02d0*/  IMAD.SHL.U32 R6, R2, 0x8, RZ ;  /* 0x0000000802067824 */ /* 0x000fe400078e00ff */
[----:B------:R-:W-:-:S03]  /*02e0*/  IMAD.MOV R2, RZ, RZ, -R2 ;  /* 0x000000ffff027224 */ /* 0x000fc600078e0a02 */
[----:B------:R-:W-:Y:S01]  /*02f0*/  LEA.HI.SX32 R3, R3, -R6, 0x18 ;  /* 0x8000000603037211 */ /* 0x000fe200078fc2ff */
[----:B------:R-:W-:-:S03]  /*0300*/  IMAD R4, R4, R2, R5 ;  /* 0x0000000204047224 */ /* 0x000fc600078e0205 */
[----:B------:R-:W-:Y:S02]  /*0310*/  VIMNMX R13, PT, PT, R3, 0x8, PT ;  /* 0x00000008030d7848 */ /* 0x000fe40003fe0100 */
[----:B------:R-:W-:Y:S02]  /*0320*/  IABS R11, R4 ;  /* 0x00000004000b7213 */ /* 0x000fe40000000000 */
[----:B------:R-:W-:-:S04]  /*0330*/  IABS R7, R13 ;  /* 0x0000000d00077213 */ /* 0x000fc80000000000 */
[----:B------:R-:W1:Y:S08]  /*0340*/  I2F.RP R0, R7 ;  /* 0x0000000700007306 */ /* 0x000e700000209400 */
[----:B-1----:R-:W1:Y:S02]  /*0350*/  MUFU.RCP R0, R0 ;  /* 0x0000000000007308 */ /* 0x002e640000001000 */
[----:B-1----:R-:W-:-:S06]  /*0360*/  VIADD R3, R0, 0xffffffe ;  /* 0x0ffffffe00037836 */ /* 0x002fcc0000000000 */
[----:B------:R-:W1:Y:S02]  /*0370*/  F2I.FTZ.U32.TRUNC.NTZ R3, R3 ;  /* 0x0000000300037305 */ /* 0x000e64000021f000 */
[----:B-1----:R-:W-:-:S04]  /*0380*/  IMAD.MOV R10, RZ, RZ, -R3 ;  /* 0x000000ffff0a7224 */ /* 0x002fc800078e0a03 */
[----:B------:R-:W-:Y:S01]  /*0390*/  IMAD.MOV.U32 R2, RZ, RZ, R10 ;  /* 0x000000ffff027224 */ /* 0x000fe200078e000a */
[----:B------:R-:W-:-:S03]  /*03a0*/  IABS R10, R13 ;  /* 0x0000000d000a7213 */ /* 0x000fc60000000000 */
[----:B------:R-:W-:Y:S02]  /*03b0*/  IMAD R5, R2, R7, RZ ;  /* 0x0000000702057224 */ /* 0x000fe400078e02ff */
[----:B------:R-:W-:Y:S02]  /*03c0*/  IMAD.MOV.U32 R2, RZ, RZ, RZ ;  /* 0x000000ffff027224 */ /* 0x000fe400078e00ff */
[----:B------:R-:W-:Y:S02]  /*03d0*/  IMAD.MOV R0, RZ, RZ, -R10 ;  /* 0x000000ffff007224 */ /* 0x000fe400078e0a0a */
[----:B------:R-:W-:Y:S01]  /*03e0*/  IMAD.HI.U32 R2, R3, R5, R2 ;  /* 0x0000000503027227 */ /* 0x000fe200078e0002 */
[----:B------:R-:W-:-:S04]  /*03f0*/  LOP3.LUT R3, R4, R13, RZ, 0x3c, !PT ;  /* 0x0000000d04037212 */ /* 0x000fc800078e3cff */
[----:B------:R-:W-:Y:S01]  /*0400*/  ISETP.GE.AND P2, PT, R3, RZ, PT ;  /* 0x000000ff0300720c */ /* 0x000fe20003f46270 */
[----:B------:R-:W-:-:S04]  /*0410*/  IMAD.HI.U32 R2, R2, R11, RZ ;  /* 0x0000000b02027227 */ /* 0x000fc800078e00ff */
[----:B------:R-:W-:-:S05]  /*0420*/  IMAD R0, R2, R0, R11 ;  /* 0x0000000002007224 */ /* 0x000fca00078e020b */
[----:B------:R-:W-:-:S13]  /*0430*/  ISETP.GT.U32.AND P1, PT, R7, R0, PT ;  /* 0x000000000700720c */ /* 0x000fda0003f24070 */
[----:B------:R-:W-:Y:S02]  /*0440*/  @!P1 IMAD.IADD R0, R0, 0x1, -R7 ;  /* 0x0000000100009824 */ /* 0x000fe400078e0a07 */
[----:B------:R-:W-:Y:S01]  /*0450*/  @!P1 VIADD R2, R2, 0x1 ;  /* 0x0000000102029836 */ /* 0x000fe20000000000 */
[----:B------:R-:W-:Y:S02]  /*0460*/  ISETP.NE.AND P1, PT, R13, RZ, PT ;  /* 0x000000ff0d00720c */ /* 0x000fe40003f25270 */
[----:B------:R-:W-:Y:S02]  /*0470*/  ISETP.GE.U32.AND P0, PT, R0, R7, PT ;  /* 0x000000070000720c */ /* 0x000fe40003f06070 */
[----:B------:R-:W1:Y:S11]  /*0480*/  S2R R0, SR_TID.X ;  /* 0x0000000000007919 */ /* 0x000e760000002100 */
[----:B------:R-:W-:-:S04]  /*0490*/  @P0 VIADD R2, R2, 0x1 ;  /* 0x0000000102020836 */ /* 0x000fc80000000000 */
[----:B------:R-:W-:-:S04]  /*04a0*/  IMAD.MOV.U32 R3, RZ, RZ, R2 ;  /* 0x000000ffff037224 */ /* 0x000fc800078e0002 */
[----:B------:R-:W-:Y:S01]  /*04b0*/  @!P2 IMAD.MOV R3, RZ, RZ, -R3 ;  /* 0x000000ffff03a224 */ /* 0x000fe200078e0a03 */
[----:B------:R-:W-:-:S05]  /*04c0*/  @!P1 LOP3.LUT R3, RZ, R13, RZ, 0x33, !PT ;  /* 0x0000000dff039212 */ /* 0x000fca00078e33ff */
[----:B------:R-:W-:Y:S02]  /*04d0*/  IMAD.MOV R2, RZ, RZ, -R3 ;  /* 0x000000ffff027224 */ /* 0x000fe400078e0a03 */
[----:B------:R-:W-:Y:S02]  /*04e0*/  IMAD.SHL.U32 R3, R3, 0x40, RZ ;  /* 0x0000004003037824 */ /* 0x000fe400078e00ff */
[----:B------:R-:W-:Y:S01]  /*04f0*/  IMAD R2, R13, R2, R4 ;  /* 0x000000020d027224 */ /* 0x000fe200078e0204 */
[----:B-1----:R-:W-:-:S03]  /*0500*/  SHF.R.U32.HI R100, RZ, 0x8, R0 ;  /* 0x00000008ff647819 */ /* 0x002fc60000011600 */
[----:B------:R-:W-:Y:S01]  /*0510*/  IMAD.IADD R2, R6, 0x1, R2 ;  /* 0x0000000106027824 */ /* 0x000fe200078e0202 */
[----:B------:R-:W-:Y:S02]  /*0520*/  LOP3.LUT R5, R0, 0xff, RZ, 0xc0, !PT ;  /* 0x000000ff00057812 */ /* 0x000fe400078ec0ff */
[----:B------:R-:W-:-:S03]  /*0530*/  SGXT.U32 R100, R100, 0x1 ;  /* 0x000000016464781a */ /* 0x000fc60000000000 */
[----:B------:R-:W-:Y:S01]  /*0540*/  IMAD R2, R2, 0x100, R5 ;  /* 0x0000010002027824 */ /* 0x000fe200078e0205 */
[C---:B------:R-:W-:Y:S02]  /*0550*/  LOP3.LUT R66, R100.reuse, 0x2, RZ, 0xfc, !PT ;  /* 0x0000000264427812 */ /* 0x040fe400078efcff */
[C---:B------:R-:W-:Y:S02]  /*0560*/  LOP3.LUT R65, R100.reuse, 0x4, RZ, 0xfc, !PT ;  /* 0x0000000464417812 */ /* 0x040fe400078efcff */
[C---:B------:R-:W-:Y:S02]  /*0570*/  LOP3.LUT R64, R100.reuse, 0x6, RZ, 0xfc, !PT ;  /* 0x0000000664407812 */ /* 0x040fe400078efcff */
[C---:B------:R-:W-:Y:S02]  /*0580*/  LOP3.LUT R59, R100.reuse, 0x8, RZ, 0xfc, !PT ;  /* 0x00000008643b7812 */ /* 0x040fe400078efcff */
[C---:B------:R-:W-:Y:S02]  /*0590*/  LOP3.LUT R58, R100.reuse, 0xa, RZ, 0xfc, !PT ;  /* 0x0000000a643a7812 */ /* 0x040fe400078efcff */
[----:B------:R-:W-:-:S02]  /*05a0*/  LOP3.LUT R57, R100, 0xc, RZ, 0xfc, !PT ;  /* 0x0000000c64397812 */ /* 0x000fc400078efcff */
        /* <DEDUP_REMOVED lines=8> */
[----:B------:R-:W-:Y:S01]  /*0630*/  LOP3.LUT R85, R100, 0x1e, RZ, 0xfc, !PT ;  /* 0x0000001e64557812 */ /* 0x000fe200078efcff */
[----:B0---4-:R-:W-:Y:S06]  /*0640*/  BRA.U UP0, `(.L_x_0) ;  /* 0x0000000100487547 */ /* 0x011fec000b800000 */
[----:B------:R-:W-:Y:S01]  /*0650*/  IMAD.SHL.U32 R4, R0, 0x8, RZ ;  /* 0x0000000800047824 */ /* 0x000fe200078e00ff */
[----:B------:R-:W-:Y:S02]  /*0660*/  CS2R R52, SRZ ;  /* 0x0000000000347805 */ /* 0x000fe4000001ff00 */
[----:B------:R-:W-:Y:S02]  /*0670*/  CS2R R54, SRZ ;  /* 0x0000000000367805 */ /* 0x000fe4000001ff00 */
[----:B------:R-:W-:Y:S02]  /*0680*/  CS2R R48, SRZ ;  /* 0x0000000000307805 */ /* 0x000fe4000001ff00 */
[----:B------:R-:W-:Y:S02]  /*0690*/  CS2R R50, SRZ ;  /* 0x0000000000327805 */ /* 0x000fe4000001ff00 */
[----:B------:R-:W-:Y:S02]  /*06a0*/  CS2R R44, SRZ ;  /* 0x00000000002c7805 */ /* 0x000fe4000001ff00 */
[----:B------:R-:W-:-:S02]  /*06b0*/  CS2R R46, SRZ ;  /* 0x00000000002e7805 */ /* 0x000fc4000001ff00 */
        /* <DEDUP_REMOVED lines=9> */
[----:B------:R-:W-:Y:S01]  /*0750*/  CS2R R26, SRZ ;  /* 0x00000000001a7805 */ /* 0x000fe2000001ff00 */
[----:B------:R-:W-:Y:S06]  /*0760*/  BRA `(.L_x_1) ;  /* 0x0000001800907947 */ /* 0x000fec0003800000 */
.L_x_0:
[----:B------:R-:W-:Y:S01]  /*0770*/  IABS R22, R8 ;  /* 0x0000000800167213 */ /* 0x000fe20000000000 */
[----:B------:R-:W0:Y:S01]  /*0780*/  LDC R68, c[0x0][0x3ac] ;  /* 0x0000eb00ff447b82 */ /* 0x000e220000000800 */
[----:B------:R-:W-:Y:S01]  /*0790*/  IABS R19, R9 ;  /* 0x0000000900137213 */ /* 0x000fe20000000000 */
[----:B------:R-:W1:Y:S01]  /*07a0*/  LDCU.64 UR10, c[0x0][0x388] ;  /* 0x00007100ff0a77ac */ /* 0x000e620008000a00 */
[----:B------:R-:W2:Y:S01]  /*07b0*/  I2F.RP R10, R22 ;  /* 0x00000016000a7306 */ /* 0x000ea20000209400 */
[----:B------:R-:W-:Y:S02]  /*07c0*/  IABS R12, R2 ;  /* 0x00000002000c7213 */ /* 0x000fe40000000000 */
[----:B------:R-:W-:Y:S02]  /*07d0*/  CS2R R52, SRZ ;  /* 0x0000000000347805 */ /* 0x000fe4000001ff00 */
[----:B------:R-:W-:Y:S01]  /*07e0*/  ISETP.GE.AND P6, PT, R2, RZ, PT ;  /* 0x000000ff0200720c */ /* 0x000fe20003fc6270 */
[----:B------:R-:W3:Y:S01]  /*07f0*/  LDCU UR12, c[0x0][0x3a4] ;  /* 0x00007480ff0c77ac */ /* 0x000ee20008000800 */
[----:B------:R-:W-:Y:S01]  /*0800*/  SHF.R.U32.HI R89, RZ, 0x2, R0 ;  /* 0x00000002ff597819 */ /* 0x000fe20000011600 */
[----:B------:R-:W4:Y:S01]  /*0810*/  LDC R98, c[0x0][0x3a8] ;  /* 0x0000ea00ff627b82 */ /* 0x000f220000000800 */
[----:B------:R-:W-:Y:S01]  /*0820*/  CS2R R54, SRZ ;  /* 0x0000000000367805 */ /* 0x000fe2000001ff00 */
[----:B------:R-:W5:Y:S01]  /*0830*/  I2F.RP R6, R19 ;  /* 0x0000001300067306 */ /* 0x000f620000209400 */
[----:B------:R-:W0:Y:S01]  /*0840*/  LDCU.64 UR14, c[0x0][0x380] ;  /* 0x00007000ff0e77ac */ /* 0x000e220008000a00 */
[----:B------:R-:W-:-:S02]  /*0850*/  CS2R R48, SRZ ;  /* 0x0000000000307805 */ /* 0x000fc4000001ff00 */
[----:B------:R-:W-:Y:S02]  /*0860*/  CS2R R50, SRZ ;  /* 0x0000000000327805 */ /* 0x000fe4000001ff00 */
[----:B------:R-:W-:Y:S01]  /*0870*/  CS2R R44, SRZ ;  /* 0x00000000002c7805 */ /* 0x000fe2000001ff00 */
[----:B------:R-:W-:Y:S01]  /*0880*/  USHF.R.S32.HI UR6, URZ, 0x1f, UR4 ;  /* 0x0000001fff067899 */ /* 0x000fe20008011404 */
[----:B------:R-:W-:Y:S02]  /*0890*/  CS2R R46, SRZ ;  /* 0x00000000002e7805 */ /* 0x000fe4000001ff00 */
[----:B------:R-:W-:Y:S01]  /*08a0*/  CS2R R40, SRZ ;  /* 0x0000000000287805 */ /* 0x000fe2000001ff00 */
[----:B--2---:R-:W2:Y:S01]  /*08b0*/  MUFU.RCP R10, R10 ;  /* 0x0000000a000a7308 */ /* 0x004ea20000001000 */
[----:B------:R-:W-:Y:S01]  /*08c0*/  ULEA.HI UR6, UR6, UR4, URZ, 0x5 ;  /* 0x0000000406067291 */ /* 0x000fe2000f8f28ff */
[----:B------:R-:W-:Y:S02]  /*08d0*/  CS2R R42, SRZ ;  /* 0x00000000002a7805 */ /* 0x000fe4000001ff00 */
[----:B------:R-:W-:-:S02]  /*08e0*/  CS2R R36, SRZ ;  /* 0x0000000000247805 */ /* 0x000fc4000001ff00 */
[----:B------:R-:W-:Y:S02]  /*08f0*/  CS2R R38, SRZ ;  /* 0x0000000000267805 */ /* 0x000fe4000001ff00 */
[----:B------:R-:W-:Y:S02]  /*0900*/  CS2R R32, SRZ ;  /* 0x0000000000207805 */ /* 0x000fe4000001ff00 */
[----:B------:R-:W-:Y:S02]  /*0910*/  CS2R R34, SRZ ;  /* 0x0000000000227805 */ /* 0x000fe4000001ff00 */
[----:B------:R-:W-:Y:S01]  /*0920*/  CS2R R28, SRZ ;  /* 0x00000000001c7805 */ /* 0x000fe2000001ff00 */
[----:B-----5:R-:W5:Y:S01]  /*0930*/  MUFU.RCP R6, R6 ;  /* 0x0000000600067308 */ /* 0x020f620000001000 */
[----:B------:R-:W-:Y:S02]  /*0940*/  CS2R R30, SRZ ;  /* 0x00000000001e7805 */ /* 0x000fe4000001ff00 */
[----:B------:R-:W-:Y:S01]  /*0950*/  CS2R R26, SRZ ;  /* 0x00000000001a7805 */ /* 0x000fe2000001ff00 */
[----:B------:R-:W-:Y:S01]  /*0960*/  USHF.R.S32.HI UR6, URZ, 0x5, UR6 ;  /* 0x00000005ff067899 */ /* 0x000fe20008011406 */
[----:B----4-:R-:W-:-:S02]  /*0970*/  IMAD R85, R85, R98, RZ ;  /* 0x0000006255557224 */ /* 0x010fc400078e02ff */
[-C--:B------:R-:W-:Y:S02]  /*0980*/  IMAD R83, R83, R98.reuse, RZ ;  /* 0x0000006253537224 */ /* 0x080fe400078e02ff */
[----:B--2---:R-:W-:Y:S02]  /*0990*/  VIADD R7, R10, 0xffffffe ;  /* 0x0ffffffe0a077836 */ /* 0x004fe40000000000 */
[-C--:B------:R-:W-:Y:S02]  /*09a0*/  IMAD R73, R73, R98.reuse, RZ ;  /* 0x0000006249497224 */ /* 0x080fe400078e02ff */
[----:B------:R-:W-:Y:S02]  /*09b0*/  IMAD R71, R71, R98, RZ ;  /* 0x0000006247477224 */ /* 0x000fe400078e02ff */
[----:B------:R-:W2:Y:S01]  /*09c0*/  F2I.FTZ.U32.TRUNC.NTZ R7, R7 ;  /* 0x0000000700077305 */ /* 0x000ea2000021f000 */
[----:B-----5:R-:W-:Y:S02]  /*09d0*/  VIADD R4, R6, 0xffffffe ;  /* 0x0ffffffe06047836 */ /* 0x020fe40000000000 */
[----:B------:R-:W-:-:S02]  /*09e0*/  IMAD.MOV.U32 R6, RZ, RZ, RZ ;  /* 0x000000ffff067224 */ /* 0x000fc400078e00ff */
[-C--:B------:R-:W-:Y:S02]  /*09f0*/  IMAD R69, R69, R98.reuse, RZ ;  /* 0x0000006245457224 */ /* 0x080fe400078e02ff */
[-C--:B------:R-:W-:Y:S01]  /*0a00*/  IMAD R13, R13, R98.reuse, RZ ;  /* 0x000000620d0d7224 */ /* 0x080fe200078e02ff */
[----:B------:R4:W5:Y:S01]  /*0a10*/  F2I.FTZ.U32.TRUNC.NTZ R5, R4 ;  /* 0x0000000400057305 */ /* 0x000962000021f000 */
[-C--:B------:R-:W-:Y:S02]  /*0a20*/  IMAD R14, R14, R98.reuse, RZ ;  /* 0x000000620e0e7224 */ /* 0x080fe400078e02ff */
[-C--:B------:R-:W-:Y:S02]  /*0a30*/  IMAD R15, R15, R98.reuse, RZ ;  /* 0x000000620f0f7224 */ /* 0x080fe400078e02ff */
[----:B------:R-:W-:Y:S02]  /*0a40*/  IMAD R56, R56, R98, RZ ;  /* 0x0000006238387224 */ /* 0x000fe400078e02ff */
[----:B--2---:R-:W-:-:S02]  /*0a50*/  IMAD.MOV R11, RZ, RZ, -R7 ;  /* 0x000000ffff0b7224 */ /* 0x004fc400078e0a07 */
[----:B------:R-:W-:Y:S02]  /*0a60*/  IMAD R57, R57, R98, RZ ;  /* 0x0000006239397224 */ /* 0x000fe400078e02ff */
[----:B------:R-:W-:Y:S02]  /*0a70*/  IMAD R11, R11, R22, RZ ;  /* 0x000000160b0b7224 */ /* 0x000fe400078e02ff */
[----:B------:R-:W-:Y:S02]  /*0a80*/  IMAD R58, R58, R98, RZ ;  /* 0x000000623a3a7224 */ /* 0x000fe400078e02ff */
[----:B------:R-:W-:Y:S01]  /*0a90*/  IMAD.HI.U32 R10, R7, R11, R6 ;  /* 0x0000000b070a7227 */ /* 0x000fe200078e0006 */
[----:B------:R-:W-:Y:S02]  /*0aa0*/  SHF.R.U32.HI R6, RZ, 0x5, R0 ;  /* 0x00000005ff067819 */ /* 0x000fe40000011600 */
[----:B------:R-:W-:Y:S01]  /*0ab0*/  LEA.HI R7, R0, R3, RZ, 0x1b ;  /* 0x0000000300077211 */ /* 0x000fe200078fd8ff */
[----:B------:R-:W-:Y:S01]  /*0ac0*/  IMAD.MOV.U32 R11, RZ, RZ, R12 ;  /* 0x000000ffff0b7224 */ /* 0x000fe200078e000c */
[----:B----4-:R-:W-:Y:S01]  /*0ad0*/  SGXT.U32 R4, R6, 0x4 ;  /* 0x000000040604781a */ /* 0x010fe20000000000 */
[----:B-----5:R-:W-:-:S02]  /*0ae0*/  IMAD.MOV R12, RZ, RZ, -R5 ;  /* 0x000000ffff0c7224 */ /* 0x020fc400078e0a05 */
[----:B------:R-:W-:Y:S01]  /*0af0*/  IMAD.HI.U32 R10, R10, R11, RZ ;  /* 0x0000000b0a0a7227 */ /* 0x000fe200078e00ff */
[----:B------:R-:W-:-:S03]  /*0b00*/  LOP3.LUT R23, R3, R4, RZ, 0xfc, !PT ;  /* 0x0000000403177212 */ /* 0x000fc600078efcff */
[----:B------:R-:W-:Y:S01]  /*0b10*/  IMAD.MOV R10, RZ, RZ, -R10 ;  /* 0x000000ffff0a7224 */ /* 0x000fe200078e0a0a */
[----:B------:R-:W-:Y:S01]  /*0b20*/  LOP3.LUT R24, R23, 0x20, RZ, 0xfc, !PT ;  /* 0x0000002017187812 */ /* 0x000fe200078efcff */
[----:B------:R-:W-:Y:S01]  /*0b30*/  IMAD.MOV.U32 R6, RZ, RZ, R12 ;  /* 0x000000ffff067224 */ /* 0x000fe200078e000c */
[----:B------:R-:W-:Y:S01]  /*0b40*/  IABS R21, R23 ;  /* 0x0000001700157213 */ /* 0x000fe20000000000 */
[----:B------:R-:W-:Y:S01]  /*0b50*/  IMAD R11, R22, R10, R11 ;  /* 0x0000000a160b7224 */ /* 0x000fe200078e020b */
[----:B------:R-:W-:Y:S01]  /*0b60*/  IABS R16, R24 ;  /* 0x0000001800107213 */ /* 0x000fe20000000000 */
[C---:B------:R-:W-:Y:S02]  /*0b70*/  VIADD R20, R7.reuse, 0x30 ;  /* 0x0000003007147836 */ /* 0x040fe40000000000 */
[----:B------:R-:W-:Y:S01]  /*0b80*/  IMAD R17, R6, R19, RZ ;  /* 0x0000001306117224 */ /* 0x000fe200078e02ff */
[----:B------:R-:W-:Y:S01]  /*0b90*/  ISETP.GT.U32.AND P0, PT, R22, R11, PT ;  /* 0x0000000b1600720c */ /* 0x000fe20003f04070 */
[----:B------:R-:W-:Y:S01]  /*0ba0*/  IMAD.MOV.U32 R4, RZ, RZ, RZ ;  /* 0x000000ffff047224 */ /* 0x000fe200078e00ff */
[----:B------:R-:W-:Y:S01]  /*0bb0*/  IABS R12, R20 ;  /* 0x00000014000c7213 */ /* 0x000fe20000000000 */
[----:B------:R-:W-:-:S02]  /*0bc0*/  VIADD R7, R7, 0x10 ;  /* 0x0000001007077836 */ /* 0x000fc40000000000 */
[----:B------:R-:W-:-:S03]  /*0bd0*/  IMAD.HI.U32 R4, R5, R17, R4 ;  /* 0x0000001105047227 */ /* 0x000fc600078e0004 */
[----:B------:R-:W-:Y:S01]  /*0be0*/  IABS R18, R7 ;  /* 0x0000000700127213 */ /* 0x000fe20000000000 */
[----:B------:R-:W-:Y:S01]  /*0bf0*/  IMAD R59, R59, R98, RZ ;  /* 0x000000623b3b7224 */ /* 0x000fe200078e02ff */
[----:B------:R-:W-:Y:S01]  /*0c00*/  ISETP.GE.AND P1, PT, R7, RZ, PT ;  /* 0x000000ff0700720c */ /* 0x000fe20003f26270 */
[----:B------:R-:W-:Y:S01]  /*0c10*/  IMAD.HI.U32 R5, R4, R12, RZ ;  /* 0x0000000c04057227 */ /* 0x000fe200078e00ff */
[----:B------:R-:W-:-:S03]  /*0c20*/  SHF.R.S32.HI R7, RZ, 0x2, R0 ;  /* 0x00000002ff077819 */ /* 0x000fc60000011400 */
[----:B------:R-:W-:Y:S01]  /*0c30*/  @!P0 IMAD.IADD R11, R11, 0x1, -R22 ;  /* 0x000000010b0b8824 */ /* 0x000fe200078e0a16 */
[----:B------:R-:W-:Y:S01]  /*0c40*/  ISETP.GE.AND P0, PT, R20, RZ, PT ;  /* 0x000000ff1400720c */ /* 0x000fe20003f06270 */
[----:B------:R-:W-:Y:S01]  /*0c50*/  IMAD.HI.U32 R6, R4, R16, RZ ;  /* 0x0000001004067227 */ /* 0x000fe200078e00ff */
[----:B------:R-:W-:Y:S02]  /*0c60*/  SGXT R7, R7, 0x1 ;  /* 0x000000010707781a */ /* 0x000fe40000000200 */
[----:B------:R-:W-:Y:S01]  /*0c70*/  ISETP.GT.U32.AND P3, PT, R22, R11, PT ;  /* 0x0000000b1600720c */ /* 0x000fe20003f64070 */
[----:B------:R-:W-:-:S04]  /*0c80*/  IMAD.HI.U32 R10, R4, R18, RZ ;  /* 0x00000012040a7227 */ /* 0x000fc800078e00ff */
[----:B------:R-:W-:Y:S02]  /*0c90*/  IMAD.MOV R5, RZ, RZ, -R5 ;  /* 0x000000ffff057224 */ /* 0x000fe400078e0a05 */
[----:B------:R-:W-:Y:S02]  /*0ca0*/  IMAD.MOV R17, RZ, RZ, -R6 ;  /* 0x000000ffff117224 */ /* 0x000fe400078e0a06 */
[----:B------:R-:W-:Y:S02]  /*0cb0*/  IMAD.MOV R20, RZ, RZ, -R10 ;  /* 0x000000ffff147224 */ /* 0x000fe400078e0a0a */
[----:B------:R-:W-:-:S04]  /*0cc0*/  IMAD.HI.U32 R4, R4, R21, RZ ;  /* 0x0000001504047227 */ /* 0x000fc800078e00ff */
[C---:B------:R-:W-:Y:S02]  /*0cd0*/  IMAD R6, R19.reuse, R5, R12 ;  /* 0x0000000513067224 */ /* 0x040fe400078e020c */
[C---:B------:R-:W-:Y:S02]  /*0ce0*/  IMAD R10, R19.reuse, R17, R16 ;  /* 0x00000011130a7224 */ /* 0x040fe400078e0210 */
[----:B------:R-:W-:Y:S01]  /*0cf0*/  IMAD.MOV R4, RZ, RZ, -R4 ;  /* 0x000000ffff047224 */ /* 0x000fe200078e0a04 */
[C---:B------:R-:W-:Y:S01]  /*0d00*/  ISETP.GT.U32.AND P2, PT, R19.reuse, R6, PT ;  /* 0x000000061300720c */ /* 0x040fe20003f44070 */
[----:B------:R-:W-:Y:S01]  /*0d10*/  IMAD R12, R19, R20, R18 ;  /* 0x00000014130c7224 */ /* 0x000fe200078e0212 */
[----:B------:R-:W-:Y:S01]  /*0d20*/  LOP3.LUT R18, R7, 0x90, RZ, 0xc0, !PT ;  /* 0x0000009007127812 */ /* 0x000fe200078ec0ff */
[----:B------:R-:W-:Y:S01]  /*0d30*/  @!P3 IMAD.IADD R11, R11, 0x1, -R22 ;  /* 0x000000010b0bb824 */ /* 0x000fe200078e0a16 */
[C---:B------:R-:W-:Y:S01]  /*0d40*/  ISETP.GT.U32.AND P3, PT, R19.reuse, R10, PT ;  /* 0x0000000a1300720c */ /* 0x040fe20003f64070 */
[C---:B------:R-:W-:Y:S01]  /*0d50*/  IMAD R16, R19.reuse, R4, R21 ;  /* 0x0000000413107224 */ /* 0x040fe200078e0215 */
[C---:B------:R-:W-:Y:S01]  /*0d60*/  ISETP.GT.U32.AND P4, PT, R19.reuse, R12, PT ;  /* 0x0000000c1300720c */ /* 0x040fe20003f84070 */
[C---:B------:R-:W-:Y:S01]  /*0d70*/  IMAD.SHL.U32 R5, R0.reuse, 0x20, RZ ;  /* 0x0000002000057824 */ /* 0x040fe200078e00ff */
[----:B------:R-:W-:Y:S01]  /*0d80*/  LOP3.LUT R4, R0, 0x3, RZ, 0xc0, !PT ;  /* 0x0000000300047812 */ /* 0x000fe200078ec0ff */
[----:B------:R-:W-:Y:S01]  /*0d90*/  IMAD.MOV.U32 R17, RZ, RZ, R11 ;  /* 0x000000ffff117224 */ /* 0x000fe200078e000b */
[----:B------:R-:W-:Y:S01]  /*0da0*/  ISETP.GT.U32.AND P5, PT, R19, R16, PT ;  /* 0x000000101300720c */ /* 0x000fe20003fa4070 */
[----:B------:R-:W-:Y:S01]  /*0db0*/  IMAD R64, R64, R98, RZ ;  /* 0x0000006240407224 */ /* 0x000fe200078e02ff */
[----:B------:R-:W-:Y:S01]  /*0dc0*/  LOP3.LUT R18, R18, 0x260, R5, 0xf8, !PT ;  /* 0x0000026012127812 */ /* 0x000fe200078ef805 */
[----:B------:R-:W-:-:S02]  /*0dd0*/  @!P2 IMAD.IADD R6, R6, 0x1, -R19 ;  /* 0x000000010606a824 */ /* 0x000fc400078e0a13 */
[----:B------:R-:W-:Y:S02]  /*0de0*/  IMAD.SHL.U32 R5, R0, 0x2, RZ ;  /* 0x0000000200057824 */ /* 0x000fe400078e00ff */
[--C-:B------:R-:W-:Y:S01]  /*0df0*/  @!P3 IMAD.IADD R10, R10, 0x1, -R19.reuse ;  /* 0x000000010a0ab824 */ /* 0x100fe200078e0a13 */
[C---:B------:R-:W-:Y:S01]  /*0e00*/  ISETP.GT.U32.AND P2, PT, R19.reuse, R6, PT ;  /* 0x000000061300720c */ /* 0x040fe20003f44070 */
[--C-:B------:R-:W-:Y:S01]  /*0e10*/  @!P4 IMAD.IADD R12, R12, 0x1, -R19.reuse ;  /* 0x000000010c0cc824 */ /* 0x100fe200078e0a13 */
[----:B------:R-:W-:Y:S01]  /*0e20*/  ISETP.NE.AND P3, PT, R8, RZ, PT ;  /* 0x000000ff0800720c */ /* 0x000fe20003f65270 */
[----:B------:R-:W-:Y:S01]  /*0e30*/  IMAD R4, R4, 0x420, RZ ;  /* 0x0000042004047824 */ /* 0x000fe200078e02ff */
[C---:B------:R-:W-:Y:S01]  /*0e40*/  ISETP.GT.U32.AND P4, PT, R19.reuse, R10, PT ;  /* 0x0000000a1300720c */ /* 0x040fe20003f84070 */
[----:B------:R-:W-:Y:S01]  /*0e50*/  @!P5 IMAD.IADD R16, R16, 0x1, -R19 ;  /* 0x000000011010d824 */ /* 0x000fe200078e0a13 */
[----:B------:R-:W-:Y:S01]  /*0e60*/  ISETP.GT.U32.AND P5, PT, R19, R12, PT ;  /* 0x0000000c1300720c */ /* 0x000fe20003fa4070 */
[----:B------:R-:W-:Y:S01]  /*0e70*/  @!P6 IMAD.MOV R17, RZ, RZ, -R17 ;  /* 0x000000ffff11e224 */ /* 0x000fe200078e0a11 */
[----:B------:R-:W-:Y:S01]  /*0e80*/  LOP3.LUT R7, R18, 0x10, R5, 0x78, !PT ;  /* 0x0000001012077812 */ /* 0x000fe200078e7805 */
[-C--:B------:R-:W-:Y:S01]  /*0e90*/  IMAD R65, R65, R98.reuse, RZ ;  /* 0x0000006241417224 */ /* 0x080fe200078e02ff */
[----:B------:R-:W-:Y:S01]  /*0ea0*/  LOP3.LUT R5, R0, 0x1f, RZ, 0xc0, !PT ;  /* 0x0000001f00057812 */ /* 0x000fe200078ec0ff */
[----:B------:R-:W-:Y:S01]  /*0eb0*/  IMAD R66, R66, R98, RZ ;  /* 0x0000006242427224 */ /* 0x000fe200078e02ff */
[----:B------:R-:W-:Y:S01]  /*0ec0*/  ISETP.GT.U32.AND P6, PT, R19, R16, PT ;  /* 0x000000101300720c */ /* 0x000fe20003fc4070 */
[----:B------:R-:W-:Y:S01]  /*0ed0*/  @!P2 IMAD.IADD R6, R6, 0x1, -R19 ;  /* 0x000000010606a824 */ /* 0x000fe200078e0a13 */
[----:B------:R-:W-:Y:S01]  /*0ee0*/  LOP3.LUT R89, R4, 0x77, R89, 0x78, !PT ;  /* 0x0000007704597812 */ /* 0x000fe200078e7859 */
[----:B0-----:R-:W-:Y:S01]  /*0ef0*/  IMAD R11, R5, R68, RZ ;  /* 0x00000044050b7224 */ /* 0x001fe200078e02ff */
[----:B------:R-:W-:Y:S01]  /*0f00*/  ISETP.GE.AND P2, PT, R23, RZ, PT ;  /* 0x000000ff1700720c */ /* 0x000fe20003f46270 */
[--C-:B------:R-:W-:Y:S01]  /*0f10*/  @!P4 IMAD.IADD R10, R10, 0x1, -R19.reuse ;  /* 0x000000010a0ac824 */ /* 0x100fe200078e0a13 */
[----:B------:R-:W-:Y:S01]  /*0f20*/  ISETP.GE.AND P4, PT, R24, RZ, PT ;  /* 0x000000ff1800720c */ /* 0x000fe20003f86270 */
[----:B------:R-:W-:Y:S01]  /*0f30*/  IMAD.SHL.U32 R4, R0, 0x8, RZ ;  /* 0x0000000800047824 */ /* 0x000fe200078e00ff */
[----:B------:R-:W-:Y:S01]  /*0f40*/  @!P3 LOP3.LUT R17, RZ, R8, RZ, 0x33, !PT ;  /* 0x00000008ff11b212 */ /* 0x000fe200078e33ff */
[--C-:B------:R-:W-:Y:S01]  /*0f50*/  @!P5 IMAD.IADD R12, R12, 0x1, -R19.reuse ;  /* 0x000000010c0cd824 */ /* 0x100fe200078e0a13 */
[----:B-1----:R-:W-:Y:S01]  /*0f60*/  IADD3 R5, P5, PT, R11, UR10, RZ ;  /* 0x0000000a0b057c10 */ /* 0x002fe2000ffbe0ff */
[----:B------:R-:W0:Y:S01]  /*0f70*/  LDCU UR10, c[0x0][0x3b0] ;  /* 0x00007600ff0a77ac */ /* 0x000e220008000800 */
[----:B------:R-:W-:Y:S01]  /*0f80*/  LOP3.LUT R86, R4, 0x100, RZ, 0xc0, !PT ;  /* 0x0000010004567812 */ /* 0x000fe200078ec0ff */
[----:B---3--:R-:W-:Y:S01]  /*0f90*/  IMAD R17, R17, UR12, RZ ;  /* 0x0000000c11117c24 */ /* 0x008fe2000f8e02ff */
[----:B------:R-:W-:Y:S01]  /*0fa0*/  ISETP.NE.AND P3, PT, R9, RZ, PT ;  /* 0x000000ff0900720c */ /* 0x000fe20003f65270 */
[----:B------:R-:W-:Y:S01]  /*0fb0*/  @!P6 IMAD.IADD R16, R16, 0x1, -R19 ;  /* 0x000000011010e824 */ /* 0x000fe200078e0a13 */
[----:B------:R-:W-:Y:S01]  /*0fc0*/  IADD3 R86, PT, PT, R7, UR5, R86 ;  /* 0x0000000507567c10 */ /* 0x000fe2000fffe056 */
[----:B------:R-:W-:Y:S01]  /*0fd0*/  @!P1 IMAD.MOV R12, RZ, RZ, -R12 ;  /* 0x000000ffff0c9224 */ /* 0x000fe200078e0a0c */
[----:B------:R-:W-:Y:S01]  /*0fe0*/  LOP3.LUT R7, RZ, R9, RZ, 0x33, !PT ;  /* 0x00000009ff077212 */ /* 0x000fe200078e33ff */
[----:B------:R-:W-:Y:S01]  /*0ff0*/  @!P0 IMAD.MOV R6, RZ, RZ, -R6 ;  /* 0x000000ffff068224 */ /* 0x000fe200078e0a06 */
[----:B------:R-:W-:Y:S01]  /*1000*/  IADD3 R9, P0, PT, R17, UR14, RZ ;  /* 0x0000000e11097c10 */ /* 0x000fe2000ff1e0ff */
[----:B------:R-:W-:Y:S01]  /*1010*/  @!P4 IMAD.MOV R10, RZ, RZ, -R10 ;  /* 0x000000ffff0ac224 */ /* 0x000fe200078e0a0a */
[C---:B------:R-:W-:Y:S01]  /*1020*/  SEL R82, R7.reuse, R12, !P3 ;  /* 0x0000000c07527207 */ /* 0x040fe20005800000 */
[----:B------:R-:W-:Y:S01]  /*1030*/  @!P2 IMAD.MOV R16, RZ, RZ, -R16 ;  /* 0x000000ffff10a224 */ /* 0x000fe200078e0a10 */
[----:B------:R-:W-:Y:S01]  /*1040*/  SEL R70, R7, R6, !P3 ;  /* 0x0000000607467207 */ /* 0x000fe20005800000 */
[----:B------:R-:W-:Y:S01]  /*1050*/  IMAD.SHL.U32 R67, R98, 0x20, RZ ;  /* 0x0000002062437824 */ /* 0x000fe200078e00ff */
[----:B------:R-:W-:-:S02]  /*1060*/  LEA.HI.X.SX32 R12, R17, UR15, 0x1, P0 ;  /* 0x0000000f110c7c11 */ /* 0x000fc400080f0eff */
[----:B------:R-:W-:Y:S02]  /*1070*/  CS2R R24, SRZ ;  /* 0x0000000000187805 */ /* 0x000fe4000001ff00 */
[----:B------:R-:W-:Y:S01]  /*1080*/  LOP3.LUT P0, RZ, R0, 0x100, RZ, 0xc0, !PT ;  /* 0x0000010000ff7812 */ /* 0x000fe2000780c0ff */
[----:B0-----:R-:W-:Y:S01]  /*1090*/  IMAD R70, R70, UR10, RZ ;  /* 0x0000000a46467c24 */ /* 0x001fe2000f8e02ff */
[----:B------:R-:W-:Y:S01]  /*10a0*/  SHF.R.S32.HI R6, RZ, 0x7, R0 ;  /* 0x00000007ff067819 */ /* 0x000fe20000011400 */
[----:B------:R-:W-:Y:S01]  /*10b0*/  IMAD R82, R82, UR10, RZ ;  /* 0x0000000a52527c24 */ /* 0x000fe2000f8e02ff */
[C---:B------:R-:W-:Y:S01]  /*10c0*/  SEL R72, R7.reuse, R10, !P3 ;  /* 0x0000000a07487207 */ /* 0x040fe20005800000 */
[----:B------:R-:W-:Y:S01]  /*10d0*/  IMAD R98, R100, R98, RZ ;  /* 0x0000006264627224 */ /* 0x000fe200078e02ff */
[----:B------:R-:W-:Y:S01]  /*10e0*/  SEL R84, R7, R16, !P3 ;  /* 0x0000001007547207 */ /* 0x000fe20005800000 */
[----:B------:R-:W-:Y:S01]  /*10f0*/  IMAD.SHL.U32 R68, R68, 0x20, RZ ;  /* 0x0000002044447824 */ /* 0x000fe200078e00ff */
[----:B------:R-:W-:Y:S01]  /*1100*/  SGXT R6, R6, 0x1 ;  /* 0x000000010606781a */ /* 0x000fe20000000200 */
[----:B------:R-:W-:Y:S01]  /*1110*/  IMAD R72, R72, UR10, RZ ;  /* 0x0000000a48487c24 */ /* 0x000fe2000f8e02ff */
[----:B------:R-:W-:Y:S01]  /*1120*/  SEL R97, RZ, 0x108, !P0 ;  /* 0x00000108ff617807 */ /* 0x000fe20004000000 */
[----:B------:R-:W-:Y:S01]  /*1130*/  IMAD R84, R84, UR10, RZ ;  /* 0x0000000a54547c24 */ /* 0x000fe2000f8e02ff */
[----:B------:R-:W-:-:S02]  /*1140*/  LOP3.LUT R87, R6, 0x90, RZ, 0xc0, !PT ;  /* 0x0000009006577812 */ /* 0x000fc400078ec0ff */
[--C-:B------:R-:W-:Y:S02]  /*1150*/  LOP3.LUT R97, R97, 0xff, R0.reuse, 0x78, !PT ;  /* 0x000000ff61617812 */ /* 0x100fe400078e7800 */
[----:B------:R-:W-:Y:S02]  /*1160*/  LEA.HI.X.SX32 R11, R11, UR11, 0x1, P5 ;  /* 0x0000000b0b0b7c11 */ /* 0x000fe4000a8f0eff */
[----:B------:R-:W-:Y:S02]  /*1170*/  LOP3.LUT R87, R87, 0x17f, R0, 0x78, !PT ;  /* 0x0000017f57577812 */ /* 0x000fe400078e7800 */
[C---:B------:R-:W-:Y:S02]  /*1180*/  LOP3.LUT R96, R97.reuse, 0x10, RZ, 0x3c, !PT ;  /* 0x0000001061607812 */ /* 0x040fe400078e3cff */
[C---:B------:R-:W-:Y:S02]  /*1190*/  LOP3.LUT R95, R97.reuse, 0x20, RZ, 0x3c, !PT ;  /* 0x00000020615f7812 */ /* 0x040fe400078e3cff */
[----:B------:R-:W-:-:S02]  /*11a0*/  LOP3.LUT R94, R97, 0x30, RZ, 0x3c, !PT ;  /* 0x00000030615e7812 */ /* 0x000fc400078e3cff */
[C---:B------:R-:W-:Y:S02]  /*11b0*/  LOP3.LUT R93, R97.reuse, 0x40, RZ, 0x3c, !PT ;  /* 0x00000040615d7812 */ /* 0x040fe400078e3cff */
[C---:B------:R-:W-:Y:S02]  /*11c0*/  LOP3.LUT R92, R97.reuse, 0x50, RZ, 0x3c, !PT ;  /* 0x00000050615c7812 */ /* 0x040fe400078e3cff */
[C---:B------:R-:W-:Y:S02]  /*11d0*/  LOP3.LUT R91, R97.reuse, 0x60, RZ, 0x3c, !PT ;  /* 0x00000060615b7812 */ /* 0x040fe400078e3cff */
[----:B------:R-:W-:Y:S02]  /*11e0*/  LOP3.LUT R90, R97, 0x70, RZ, 0x3c, !PT ;  /* 0x00000070615a7812 */ /* 0x000fe400078e3cff */
[----:B------:R-:W-:Y:S02]  /*11f0*/  LOP3.LUT R88, R89, 0x210, RZ, 0x3c, !PT ;  /* 0x0000021059587812 */ /* 0x000fe400078e3cff */
[----:B------:R-:W-:-:S02]  /*1200*/  SHF.R.S32.HI R8, RZ, 0x1f, R70 ;  /* 0x0000001fff087819 */ /* 0x000fc40000011446 */
[----:B------:R-:W-:Y:S02]  /*1210*/  SHF.R.S32.HI R7, RZ, 0x1f, R72 ;  /* 0x0000001fff077819 */ /* 0x000fe40000011448 */
[----:B------:R-:W-:Y:S02]  /*1220*/  SHF.R.S32.HI R6, RZ, 0x1f, R82 ;  /* 0x0000001fff067819 */ /* 0x000fe40000011452 */
[----:B------:R-:W-:-:S07]  /*1230*/  SHF.R.S32.HI R10, RZ, 0x1f, R84 ;  /* 0x0000001fff0a7819 */ /* 0x000fce0000011454 */
.L_x_2:
[C---:B------:R-:W-:Y:S02]  /*1240*/  LOP3.LUT R16, R100.reuse, 0x2, RZ, 0xfc, !PT ;  /* 0x0000000264107812 */ /* 0x040fe400078efcff */
[----:B------:R-:W-:Y:S02]  /*1250*/  ISETP.GE.AND P3, PT, R100, UR7, PT ;  /* 0x0000000764007c0c */ /* 0x000fe4000bf66270 */
[----:B------:R-:W-:Y:S02]  /*1260*/  ISETP.GE.AND P1, PT, R16, UR7, PT ;  /* 0x0000000710007c0c */ /* 0x000fe4000bf26270 */
[----:B------:R-:W-:Y:S02]  /*1270*/  LOP3.LUT R16, R100, 0x6, RZ, 0xfc, !PT ;  /* 0x0000000664107812 */ /* 0x000fe400078efcff */
[----:B------:R-:W-:Y:S02]  /*1280*/  IADD3 R20, P0, PT, R98, R9, RZ ;  /* 0x0000000962147210 */ /* 0x000fe40007f1e0ff */
[----:B------:R-:W-:-:S02]  /*1290*/  ISETP.GE.AND P2, PT, R16, UR7, PT ;  /* 0x0000000710007c0c */ /* 0x000fc4000bf46270 */
[C---:B------:R-:W-:Y:S02]  /*12a0*/  LOP3.LUT R16, R100.reuse, 0xa, RZ, 0xfc, !PT ;  /* 0x0000000a64107812 */ /* 0x040fe400078efcff */
[----:B------:R-:W-:Y:S02]  /*12b0*/  LOP3.LUT R17, R100, 0x4, RZ, 0xfc, !PT ;  /* 0x0000000464117812 */ /* 0x000fe400078efcff */
[----:B------:R-:W-:Y:S02]  /*12c0*/  PRMT R62, RZ, 0x7610, R62 ;  /* 0x00007610ff3e7816 */ /* 0x000fe4000000003e */
[----:B------:R-:W-:Y:S02]  /*12d0*/  LEA.HI.X.SX32 R21, R98, R12, 0x1, P0 ;  /* 0x0000000c62157211 */ /* 0x000fe400000f0eff */
[----:B------:R-:W-:Y:S02]  /*12e0*/  ISETP.GE.AND P0, PT, R16, UR7, PT ;  /* 0x0000000710007c0c */ /* 0x000fe4000bf06270 */
[----:B------:R-:W-:Y:S01]  /*12f0*/  IADD3 R18, P6, PT, R66, R9, RZ ;  /* 0x0000000942127210 */ /* 0x000fe20007fde0ff */
[----:B------:R0:W2:Y:S01]  /*1300*/  @!P3 LDG.E.U8 R62, desc[UR8][R20.64] ;  /* 0x00000008143eb981 */ /* 0x0000a2000c1e1100 */
[----:B------:R-:W-:-:S02]  /*1310*/  LOP3.LUT R16, R100, 0xc, RZ, 0xfc, !PT ;  /* 0x0000000c64107812 */ /* 0x000fc400078efcff */
[----:B------:R-:W-:Y:S02]  /*1320*/  ISETP.GE.AND P5, PT, R17, UR7, PT ;  /* 0x0000000711007c0c */ /* 0x000fe4000bfa6270 */
[----:B------:R-:W-:Y:S02]  /*1330*/  PRMT R63, RZ, 0x7610, R63 ;  /* 0x00007610ff3f7816 */ /* 0x000fe4000000003f */
[----:B------:R-:W-:Y:S02]  /*1340*/  LOP3.LUT R17, R100, 0x8, RZ, 0xfc, !PT ;  /* 0x0000000864117812 */ /* 0x000fe400078efcff */
[----:B------:R-:W-:Y:S02]  /*1350*/  LEA.HI.X.SX32 R19, R66, R12, 0x1, P6 ;  /* 0x0000000c42137211 */ /* 0x000fe400030f0eff */
[----:B------:R-:W-:Y:S02]  /*1360*/  ISETP.GE.AND P3, PT, R16, UR7, PT ;  /* 0x0000000710007c0c */ /* 0x000fe4000bf66270 */
[----:B------:R-:W-:Y:S01]  /*1370*/  IADD3 R16, P6, PT, R65, R9, RZ ;  /* 0x0000000941107210 */ /* 0x000fe20007fde0ff */
[----:B------:R1:W3:Y:S01]  /*1380*/  @!P1 LDG.E.U8 R63, desc[UR8][R18.64] ;  /* 0x00000008123f9981 */ /* 0x0002e2000c1e1100 */
[----:B------:R-:W-:-:S02]  /*1390*/  LOP3.LUT R22, R100, 0xe, RZ, 0xfc, !PT ;  /* 0x0000000e64167812 */ /* 0x000fc400078efcff */
[----:B------:R-:W-:Y:S02]  /*13a0*/  ISETP.GE.AND P4, PT, R17, UR7, PT ;  /* 0x0000000711007c0c */ /* 0x000fe4000bf86270 */
[----:B------:R-:W-:Y:S02]  /*13b0*/  PRMT R74, RZ, 0x7610, R74 ;  /* 0x00007610ff4a7816 */ /* 0x000fe4000000004a */
[----:B------:R-:W-:Y:S02]  /*13c0*/  LEA.HI.X.SX32 R17, R65, R12, 0x1, P6 ;  /* 0x0000000c41117211 */ /* 0x000fe400030f0eff */
[----:B------:R-:W-:Y:S02]  /*13d0*/  ISETP.GE.AND P1, PT, R22, UR7, PT ;  /* 0x0000000716007c0c */ /* 0x000fe4000bf26270 */
[----:B------:R-:W-:Y:S01]  /*13e0*/  IADD3 R22, P6, PT, R64, R9, RZ ;  /* 0x0000000940167210 */ /* 0x000fe20007fde0ff */
[----:B------:R4:W5:Y:S01]  /*13f0*/  @!P5 LDG.E.U8 R74, desc[UR8][R16.64] ;  /* 0x00000008104ad981 */ /* 0x000962000c1e1100 */
[----:B0-----:R-:W-:-:S02]  /*1400*/  LOP3.LUT R20, R100, 0x10, RZ, 0xfc, !PT ;  /* 0x0000001064147812 */ /* 0x001fc400078efcff */
[----:B------:R-:W-:Y:S02]  /*1410*/  PRMT R75, RZ, 0x7610, R75 ;  /* 0x00007610ff4b7816 */ /* 0x000fe4000000004b */
[----:B------:R-:W-:Y:S02]  /*1420*/  LEA.HI.X.SX32 R23, R64, R12, 0x1, P6 ;  /* 0x0000000c40177211 */ /* 0x000fe400030f0eff */
[----:B------:R-:W-:Y:S02]  /*1430*/  ISETP.GE.AND P5, PT, R20, UR7, PT ;  /* 0x0000000714007c0c */ /* 0x000fe4000bfa6270 */
[----:B------:R-:W-:Y:S01]  /*1440*/  IADD3 R20, P6, PT, R59, R9, RZ ;  /* 0x000000093b147210 */ /* 0x000fe20007fde0ff */
[----:B------:R0:W3:Y:S01]  /*1450*/  @!P2 LDG.E.U8 R75, desc[UR8][R22.64] ;  /* 0x00000008164ba981 */ /* 0x0000e2000c1e1100 */
[----:B-1----:R-:W-:Y:S02]  /*1460*/  LOP3.LUT R18, R100, 0x12, RZ, 0xfc, !PT ;  /* 0x0000001264127812 */ /* 0x002fe400078efcff */
[----:B------:R-:W-:-:S02]  /*1470*/  PRMT R76, RZ, 0x7610, R76 ;  /* 0x00007610ff4c7816 */ /* 0x000fc4000000004c */
[-C--:B------:R-:W-:Y:S02]  /*1480*/  LEA.HI.X.SX32 R21, R59, R12.reuse, 0x1, P6 ;  /* 0x0000000c3b157211 */ /* 0x080fe400030f0eff */
[----:B------:R-:W-:Y:S02]  /*1490*/  ISETP.GE.AND P2, PT, R18, UR7, PT ;  /* 0x0000000712007c0c */ /* 0x000fe4000bf46270 */
[----:B------:R-:W-:Y:S01]  /*14a0*/  IADD3 R18, P6, PT, R58, R9, RZ ;  /* 0x000000093a127210 */ /* 0x000fe20007fde0ff */
[----:B------:R1:W3:Y:S01]  /*14b0*/  @!P4 LDG.E.U8 R76, desc[UR8][R20.64] ;  /* 0x00000008144cc981 */ /* 0x0002e2000c1e1100 */
[----:B----4-:R-:W-:Y:S02]  /*14c0*/  LOP3.LUT R16, R100, 0x14, RZ, 0xfc, !PT ;  /* 0x0000001464107812 */ /* 0x010fe400078efcff */
[----:B------:R-:W-:Y:S02]  /*14d0*/  LEA.HI.X.SX32 R19, R58, R12, 0x1, P6 ;  /* 0x0000000c3a137211 */ /* 0x000fe400030f0eff */
[----:B------:R-:W-:-:S02]  /*14e0*/  PRMT R77, RZ, 0x7610, R77 ;  /* 0x00007610ff4d7816 */ /* 0x000fc4000000004d */
[----:B------:R-:W-:Y:S02]  /*14f0*/  ISETP.GE.AND P4, PT, R16, UR7, PT ;  /* 0x0000000710007c0c */ /* 0x000fe4000bf86270 */
[C---:B------:R-:W-:Y:S02]  /*1500*/  IADD3 R16, P6, PT, R57.reuse, R9, RZ ;  /* 0x0000000939107210 */ /* 0x040fe40007fde0ff */
[----:B0-----:R-:W-:Y:S01]  /*1510*/  LOP3.LUT R22, R100, 0x16, RZ, 0xfc, !PT ;  /* 0x0000001664167812 */ /* 0x001fe200078efcff */
[----:B------:R0:W4:Y:S01]  /*1520*/  @!P0 LDG.E.U8 R77, desc[UR8][R18.64] ;  /* 0x00000008124d8981 */ /* 0x000122000c1e1100 */
[----:B------:R-:W-:Y:S02]  /*1530*/  PRMT R78, RZ, 0x7610, R78 ;  /* 0x00007610ff4e7816 */ /* 0x000fe4000000004e */
[----:B------:R-:W-:Y:S02]  /*1540*/  LEA.HI.X.SX32 R17, R57, R12, 0x1, P6 ;  /* 0x0000000c39117211 */ /* 0x000fe400030f0eff */
[----:B------:R-:W-:-:S02]  /*1550*/  ISETP.GE.AND P0, PT, R22, UR7, PT ;  /* 0x0000000716007c0c */ /* 0x000fc4000bf06270 */
[----:B------:R-:W-:Y:S01]  /*1560*/  LOP3.LUT R23, R100, 0x18, RZ, 0xfc, !PT ;  /* 0x0000001864177812 */ /* 0x000fe200078efcff */
[----:B------:R0:W3:Y:S01]  /*1570*/  @!P3 LDG.E.U8 R78, desc[UR8][R16.64] ;  /* 0x00000008104eb981 */ /* 0x0000e2000c1e1100 */
[-C--:B------:R-:W-:Y:S02]  /*1580*/  IADD3 R22, P6, PT, R15, R9.reuse, RZ ;  /* 0x000000090f167210 */ /* 0x080fe40007fde0ff */
[----:B------:R-:W-:Y:S02]  /*1590*/  ISETP.GE.AND P3, PT, R23, UR7, PT ;  /* 0x0000000717007c0c */ /* 0x000fe4000bf66270 */
[----:B------:R-:W-:Y:S02]  /*15a0*/  PRMT R80, RZ, 0x7610, R80 ;  /* 0x00007610ff507816 */ /* 0x000fe40000000050 */
[----:B------:R-:W-:Y:S02]  /*15b0*/  LEA.HI.X.SX32 R23, R15, R12, 0x1, P6 ;  /* 0x0000000c0f177211 */ /* 0x000fe400030f0eff */
[----:B-1----:R-:W-:-:S02]  /*15c0*/  IADD3 R20, P6, PT, R14, R9, RZ ;  /* 0x000000090e147210 */ /* 0x002fc40007fde0ff */
[----:B0-----:R-:W-:Y:S01]  /*15d0*/  LOP3.LUT R18, R100, 0x1a, RZ, 0xfc, !PT ;  /* 0x0000001a64127812 */ /* 0x001fe200078efcff */
[----:B------:R0:W3:Y:S01]  /*15e0*/  @!P5 LDG.E.U8 R80, desc[UR8][R22.64] ;  /* 0x000000081650d981 */ /* 0x0000e2000c1e1100 */
[----:B------:R-:W-:Y:S02]  /*15f0*/  PRMT R81, RZ, 0x7610, R81 ;  /* 0x00007610ff517816 */ /* 0x000fe40000000051 */
[----:B------:R-:W-:Y:S02]  /*1600*/  LEA.HI.X.SX32 R21, R14, R12, 0x1, P6 ;  /* 0x0000000c0e157211 */ /* 0x000fe400030f0eff */
[----:B------:R-:W-:Y:S02]  /*1610*/  ISETP.GE.AND P5, PT, R18, UR7, PT ;  /* 0x0000000712007c0c */ /* 0x000fe4000bfa6270 */
[----:B------:R-:W-:Y:S01]  /*1620*/  IADD3 R18, P6, PT, R13, R9, RZ ;  /* 0x000000090d127210 */ /* 0x000fe20007fde0ff */
[----:B------:R1:W4:Y:S01]  /*1630*/  @!P2 LDG.E.U8 R81, desc[UR8][R20.64] ;  /* 0x000000081451a981 */ /* 0x000322000c1e1100 */
[----:B------:R-:W-:-:S02]  /*1640*/  PRMT R102, RZ, 0x7610, R102 ;  /* 0x00007610ff667816 */ /* 0x000fc40000000066 */
[----:B------:R-:W-:Y:S02]  /*1650*/  LOP3.LUT R17, R100, 0x1c, RZ, 0xfc, !PT ;  /* 0x0000001c64117812 */ /* 0x000fe400078efcff */
[-C--:B------:R-:W-:Y:S02]  /*1660*/  LEA.HI.X.SX32 R19, R13, R12.reuse, 0x1, P6 ;  /* 0x0000000c0d137211 */ /* 0x080fe400030f0eff */
[----:B------:R-:W-:Y:S02]  /*1670*/  IADD3 R16, P2, PT, R69, R9, RZ ;  /* 0x0000000945107210 */ /* 0x000fe40007f5e0ff */
[----:B------:R-:W-:Y:S01]  /*1680*/  ISETP.GE.AND P6, PT, R17, UR7, PT ;  /* 0x0000000711007c0c */ /* 0x000fe2000bfc6270 */
[----:B------:R1:W5:Y:S01]  /*1690*/  @!P4 LDG.E.U8 R102, desc[UR8][R18.64] ;  /* 0x000000081266c981 */ /* 0x000362000c1e1100 */
[----:B------:R-:W-:Y:S02]  /*16a0*/  LEA.HI.X.SX32 R17, R69, R12, 0x1, P2 ;  /* 0x0000000c45117211 */ /* 0x000fe400010f0eff */
[----:B------:R-:W-:-:S02]  /*16b0*/  PRMT R99, RZ, 0x7610, R99 ;  /* 0x00007610ff637816 */ /* 0x000fc40000000063 */
[-C--:B------:R-:W-:Y:S02]  /*16c0*/  IADD3 R60, P4, PT, R71, R9.reuse, RZ ;  /* 0x00000009473c7210 */ /* 0x080fe40007f9e0ff */
[----:B0-----:R-:W-:Y:S02]  /*16d0*/  IADD3 R22, P2, PT, R73, R9, RZ ;  /* 0x0000000949167210 */ /* 0x001fe40007f5e0ff */
[----:B-1----:R-:W-:Y:S01]  /*16e0*/  LOP3.LUT R20, R100, 0x1e, RZ, 0xfc, !PT ;  /* 0x0000001e64147812 */ /* 0x002fe200078efcff */
[----:B------:R0:W5:Y:S01]  /*16f0*/  @!P0 LDG.E.U8 R99, desc[UR8][R16.64] ;  /* 0x0000000810638981 */ /* 0x000162000c1e1100 */
[----:B------:R-:W-:Y:S02]  /*1700*/  PRMT R104, RZ, 0x7610, R104 ;  /* 0x00007610ff687816 */ /* 0x000fe40000000068 */
[-C--:B------:R-:W-:Y:S02]  /*1710*/  LEA.HI.X.SX32 R61, R71, R12.reuse, 0x1, P4 ;  /* 0x0000000c473d7211 */ /* 0x080fe400020f0eff */
[----:B------:R-:W-:-:S02]  /*1720*/  LEA.HI.X.SX32 R23, R73, R12, 0x1, P2 ;  /* 0x0000000c49177211 */ /* 0x000fc400010f0eff */
[CC--:B------:R-:W-:Y:S01]  /*1730*/  IADD3 R18, P2, PT, R83.reuse, R9.reuse, RZ ;  /* 0x0000000953127210 */ /* 0x0c0fe20007f5e0ff */
[----:B------:R1:W5:Y:S01]  /*1740*/  @!P3 LDG.E.U8 R104, desc[UR8][R60.64] ;  /* 0x000000083c68b981 */ /* 0x000362000c1e1100 */
[----:B------:R-:W-:Y:S02]  /*1750*/  ISETP.GE.AND P0, PT, R20, UR7, PT ;  /* 0x0000000714007c0c */ /* 0x000fe4000bf06270 */
[----:B------:R-:W-:Y:S02]  /*1760*/  LEA.HI.X.SX32 R19, R83, R12, 0x1, P2 ;  /* 0x0000000c53137211 */ /* 0x000fe400010f0eff */
[-C--:B------:R-:W-:Y:S02]  /*1770*/  IADD3 R20, P3, PT, R56, R9.reuse, RZ ;  /* 0x0000000938147210 */ /* 0x080fe40007f7e0ff */
[----:B0-----:R-:W-:Y:S02]  /*1780*/  IADD3 R16, P2, PT, R85, R9, RZ ;  /* 0x0000000955107210 */ /* 0x001fe40007f5e0ff */
[----:B------:R-:W-:-:S02]  /*1790*/  PRMT R101, RZ, 0x7610, R101 ;  /* 0x00007610ff657816 */ /* 0x000fc40000000065 */
[----:B------:R-:W-:Y:S02]  /*17a0*/  PRMT R106, RZ, 0x7610, R106 ;  /* 0x00007610ff6a7816 */ /* 0x000fe4000000006a */
[----:B------:R-:W-:Y:S02]  /*17b0*/  PRMT R79, RZ, 0x7610, R79 ;  /* 0x00007610ff4f7816 */ /* 0x000fe4000000004f */
[----:B-1----:R-:W-:Y:S01]  /*17c0*/  PRMT R61, RZ, 0x7610, R61 ;  /* 0x00007610ff3d7816 */ /* 0x002fe2000000003d */
[----:B------:R0:W5:Y:S01]  /*17d0*/  @!P5 LDG.E.U8 R101, desc[UR8][R22.64] ;  /* 0x000000081665d981 */ /* 0x000162000c1e1100 */
[-C--:B------:R-:W-:Y:S02]  /*17e0*/  LEA.HI.X.SX32 R21, R56, R12.reuse, 0x1, P3 ;  /* 0x0000000c38157211 */ /* 0x080fe400018f0eff */
[----:B------:R-:W-:Y:S01]  /*17f0*/  LEA.HI.X.SX32 R17, R85, R12, 0x1, P2 ;  /* 0x0000000c55117211 */ /* 0x000fe200010f0eff */
[----:B------:R-:W5:Y:S04]  /*1800*/  @!P6 LDG.E.U8 R106, desc[UR8][R18.64] ;  /* 0x00000008126ae981 */ /* 0x000f68000c1e1100 */
[----:B------:R1:W5:Y:S04]  /*1810*/  @!P1 LDG.E.U8 R79, desc[UR8][R20.64] ;  /* 0x00000008144f9981 */ /* 0x000368000c1e1100 */
[----:B------:R1:W5:Y:S01]  /*1820*/  @!P0 LDG.E.U8 R61, desc[UR8][R16.64] ;  /* 0x00000008103d8981 */ /* 0x000362000c1e1100 */
[----:B------:R-:W-:Y:S01]  /*1830*/  BAR.SYNC.DEFER_BLOCKING 0x0 ;  /* 0x0000000000007b1d */ /* 0x000fe20000010000 */
[----:B0-----:R-:W-:-:S02]  /*1840*/  LOP3.LUT R22, R0, 0x1f, RZ, 0xc0, !PT ;  /* 0x0000001f00167812 */ /* 0x001fc400078ec0ff */
[-C--:B------:R-:W-:Y:S02]  /*1850*/  IADD3 RZ, P0, PT, R82, R5.reuse, RZ ;  /* 0x0000000552ff7210 */ /* 0x080fe40007f1e0ff */
[----:B------:R-:W-:Y:S02]  /*1860*/  ISETP.GE.AND P3, PT, R22, UR7, PT ;  /* 0x0000000716007c0c */ /* 0x000fe4000bf66270 */
[-C--:B------:R-:W-:Y:S01]  /*1870*/  IADD3 RZ, P1, PT, R72, R5.reuse, RZ ;  /* 0x0000000548ff7210 */ /* 0x080fe20007f3e0ff */
[----:B------:R-:W-:Y:S01]  /*1880*/  IMAD.X R23, R6, 0x1, R11, P0 ;  /* 0x0000000106177824 */ /* 0x000fe200000e060b */
[-C--:B------:R-:W-:Y:S02]  /*1890*/  IADD3 RZ, P0, PT, R70, R5.reuse, RZ ;  /* 0x0000000546ff7210 */ /* 0x080fe40007f1e0ff */
[----:B-1----:R-:W-:Y:S01]  /*18a0*/  IADD3 R20, P2, PT, R84, R5, RZ ;  /* 0x0000000554147210 */ /* 0x002fe20007f5e0ff */
[--C-:B------:R-:W-:Y:S02]  /*18b0*/  IMAD.IADD R22, R82, 0x1, R5.reuse ;  /* 0x0000000152167824 */ /* 0x100fe400078e0205 */
[----:B------:R-:W-:-:S02]  /*18c0*/  IMAD.IADD R18, R72, 0x1, R5 ;  /* 0x0000000148127824 */ /* 0x000fc400078e0205 */
[----:B------:R-:W-:Y:S02]  /*18d0*/  IMAD.X R21, R10, 0x1, R11, P2 ;  /* 0x000000010a157824 */ /* 0x000fe400010e060b */
[----:B------:R-:W-:Y:S02]  /*18e0*/  IMAD.IADD R16, R70, 0x1, R5 ;  /* 0x0000000146107824 */ /* 0x000fe400078e0205 */
[--C-:B------:R-:W-:Y:S02]  /*18f0*/  IMAD.X R19, R7, 0x1, R11.reuse, P1 ;  /* 0x0000000107137824 */ /* 0x100fe400008e060b */
[----:B------:R-:W-:Y:S01]  /*1900*/  IMAD.X R17, R8, 0x1, R11, P0 ;  /* 0x0000000108117824 */ /* 0x000fe200000e060b */
[----:B--2---:R-:W-:Y:S04]  /*1910*/  STS.U8 [R97+UR5], R62 ;  /* 0x0000003e61007988 */ /* 0x004fe80008000005 */
[----:B---3--:R0:W-:Y:S04]  /*1920*/  STS.U8 [R97+UR5+0x1000], R80 ;  /* 0x0010005061007988 */ /* 0x0081e80008000005 */
[----:B------:R-:W-:Y:S04]  /*1930*/  STS.U8 [R96+UR5+0x200], R63 ;  /* 0x0002003f60007988 */ /* 0x000fe80008000005 */
[----:B----4-:R-:W-:Y:S04]  /*1940*/  STS.U8 [R96+UR5+0x1200], R81 ;  /* 0x0012005160007988 */ /* 0x010fe80008000005 */
[----:B-----5:R-:W-:Y:S04]  /*1950*/  STS.U8 [R95+UR5+0x400], R74 ;  /* 0x0004004a5f007988 */ /* 0x020fe80008000005 */
[----:B------:R-:W-:Y:S04]  /*1960*/  STS.U8 [R95+UR5+0x1400], R102 ;  /* 0x001400665f007988 */ /* 0x000fe80008000005 */
        /* <DEDUP_REMOVED lines=8> */
[----:B------:R1:W-:Y:S04]  /*19f0*/  STS.U8 [R90+UR5+0xe00], R79 ;  /* 0x000e004f5a007988 */ /* 0x0003e80008000005 */
[----:B------:R-:W-:Y:S01]  /*1a00*/  STS.U8 [R90+UR5+0x1e00], R61 ;  /* 0x001e003d5a007988 */ /* 0x000fe20008000005 */
[----:B------:R-:W-:Y:S01]  /*1a10*/  BAR.SYNC.DEFER_BLOCKING 0x0 ;  /* 0x0000000000007b1d */ /* 0x000fe20000010000 */
[----:B0-----:R-:W-:-:S02]  /*1a20*/  PRMT R80, RZ, 0x7610, R80 ;  /* 0x00007610ff507816 */ /* 0x001fc40000000050 */
[----:B-1----:R-:W-:Y:S02]  /*1a30*/  PRMT R79, RZ, 0x7610, R79 ;  /* 0x00007610ff4f7816 */ /* 0x002fe4000000004f */
[----:B------:R-:W-:Y:S02]  /*1a40*/  PRMT R78, RZ, 0x7610, R78 ;  /* 0x00007610ff4e7816 */ /* 0x000fe4000000004e */
[----:B------:R-:W-:Y:S01]  /*1a50*/  PRMT R81, RZ, 0x7610, R81 ;  /* 0x00007610ff517816 */ /* 0x000fe20000000051 */
[----:B------:R-:W2:Y:S04]  /*1a60*/  @!P3 LDG.E.U8 R80, desc[UR8][R22.64] ;  /* 0x000000081650b981 */ /* 0x000ea8000c1e1100 */
[----:B------:R-:W3:Y:S04]  /*1a70*/  @!P3 LDG.E.U8 R78, desc[UR8][R20.64] ;  /* 0x00000008144eb981 */ /* 0x000ee8000c1e1100 */
[----:B------:R-:W4:Y:S04]  /*1a80*/  @!P3 LDG.E.U8 R79, desc[UR8][R18.64] ;  /* 0x00000008124fb981 */ /* 0x000f28000c1e1100 */
[----:B------:R-:W5:Y:S04]  /*1a90*/  @!P3 LDG.E.U8 R81, desc[UR8][R16.64] ;  /* 0x000000081051b981 */ /* 0x000f68000c1e1100 */
[----:B------:R-:W-:Y:S04]  /*1aa0*/  LDS.U8 R62, [R89+UR5] ;  /* 0x00000005593e7984 */ /* 0x000fe80008000000 */
[----:B------:R-:W0:Y:S04]  /*1ab0*/  LDS.U8 R63, [R89+UR5+0x108] ;  /* 0x00010805593f7984 */ /* 0x000e280008000000 */
[----:B------:R-:W-:Y:S04]  /*1ac0*/  LDS.U8 R116, [R88+UR5] ;  /* 0x0000000558747984 */ /* 0x000fe80008000000 */
[----:B------:R-:W-:Y:S04]  /*1ad0*/  LDS.U8 R113, [R88+UR5+0x108] ;  /* 0x0001080558717984 */ /* 0x000fe80008000000 */
[----:B------:R-:W-:Y:S04]  /*1ae0*/  LDS.U8 R74, [R89+UR5+0x8] ;  /* 0x00000805594a7984 */ /* 0x000fe80008000000 */
[----:B------:R-:W1:Y:S04]  /*1af0*/  LDS.U8 R75, [R89+UR5+0x100] ;  /* 0x00010005594b7984 */ /* 0x000e680008000000 */
[----:B------:R-:W-:Y:S04]  /*1b00*/  LDS.U8 R76, [R89+UR5+0x1000] ;  /* 0x00100005594c7984 */ /* 0x000fe80008000000 */
[----:B------:R-:W0:Y:S04]  /*1b10*/  LDS.U8 R77, [R89+UR5+0x1108] ;  /* 0x00110805594d7984 */ /* 0x000e280008000000 */
[----:B------:R-:W-:Y:S04]  /*1b20*/  LDS.U8 R61, [R89+UR5+0x1008] ;  /* 0x00100805593d7984 */ /* 0x000fe80008000000 */
[----:B------:R-:W0:Y:S04]  /*1b30*/  LDS.U8 R60, [R89+UR5+0x1100] ;  /* 0x00110005593c7984 */ /* 0x000e280008000000 */
[----:B------:R-:W-:Y:S04]  /*1b40*/  LDS.U8 R124, [R89+UR5+0x80] ;  /* 0x00008005597c7984 */ /* 0x000fe80008000000 */
        /* <DEDUP_REMOVED lines=8> */
[----:B------:R-:W0:Y:S04]  /*1bd0*/  LDS.U8 R111, [R88+UR5+0x100] ;  /* 0x00010005586f7984 */ /* 0x000e280008000000 */
[----:B------:R-:W-:Y:S04]  /*1be0*/  LDS.U8 R112, [R88+UR5+0x1000] ;  /* 0x0010000558707984 */ /* 0x000fe80008000000 */
[----:B------:R-:W0:Y:S04]  /*1bf0*/  LDS.U8 R109, [R88+UR5+0x1108] ;  /* 0x00110805586d7984 */ /* 0x000e280008000000 */
[----:B------:R-:W-:Y:S04]  /*1c00*/  LDS.U8 R110, [R88+UR5+0x1008] ;  /* 0x00100805586e7984 */ /* 0x000fe80008000000 */
[----:B------:R-:W1:Y:S04]  /*1c10*/  LDS.U8 R107, [R88+UR5+0x1100] ;  /* 0x00110005586b7984 */ /* 0x000e680008000000 */
[----:B------:R-:W-:Y:S04]  /*1c20*/  LDS.U8 R108, [R88+UR5+0x80] ;  /* 0x00008005586c7984 */ /* 0x000fe80008000000 */
[----:B------:R-:W-:Y:S04]  /*1c30*/  LDS.U8 R105, [R88+UR5+0x188] ;  /* 0x0001880558697984 */ /* 0x000fe80008000000 */
[----:B------:R-:W-:Y:S04]  /*1c40*/  LDS.U8 R106, [R88+UR5+0x88] ;  /* 0x00008805586a7984 */ /* 0x000fe80008000000 */
[----:B------:R-:W-:Y:S04]  /*1c50*/  LDS.U8 R103, [R88+UR5+0x180] ;  /* 0x0001800558677984 */ /* 0x000fe80008000000 */
[----:B------:R-:W-:Y:S04]  /*1c60*/  LDS.U8 R104, [R88+UR5+0x1080] ;  /* 0x0010800558687984 */ /* 0x000fe80008000000 */
[----:B------:R-:W-:Y:S04]  /*1c70*/  LDS.U8 R101, [R88+UR5+0x1188] ;  /* 0x0011880558657984 */ /* 0x000fe80008000000 */
[----:B------:R-:W-:Y:S04]  /*1c80*/  LDS.U8 R102, [R88+UR5+0x1088] ;  /* 0x0010880558667984 */ /* 0x000fe80008000000 */
[----:B------:R-:W-:Y:S01]  /*1c90*/  LDS.U8 R99, [R88+UR5+0x1180] ;  /* 0x0011800558637984 */ /* 0x000fe20008000000 */
[----:B------:R-:W-:Y:S01]  /*1ca0*/  BAR.SYNC.DEFER_BLOCKING 0x0 ;  /* 0x0000000000007b1d */ /* 0x000fe20000010000 */
[----:B0-----:R-:W-:-:S02]  /*1cb0*/  IMAD R62, R63, 0x100, R62 ;  /* 0x000001003f3e7824 */ /* 0x001fc400078e023e */
[----:B-1----:R-:W-:Y:S02]  /*1cc0*/  IMAD R74, R75, 0x100, R74 ;  /* 0x000001004b4a7824 */ /* 0x002fe400078e024a */
[----:B------:R-:W-:Y:S02]  /*1cd0*/  IMAD R76, R77, 0x100, R76 ;  /* 0x000001004d4c7824 */ /* 0x000fe400078e024c */
[----:B------:R-:W-:Y:S01]  /*1ce0*/  IMAD R63, R60, 0x100, R61 ;  /* 0x000001003c3f7824 */ /* 0x000fe200078e023d */
[----:B------:R-:W-:Y:S02]  /*1cf0*/  F2FP.F16.E5M2.UNPACK_B R60, R62 ;  /* 0x0000003eff3c723e */ /* 0x000fe400020004ff */
[----:B------:R-:W-:Y:S02]  /*1d00*/  F2FP.F16.E5M2.UNPACK_B R61, R74 ;  /* 0x0000004aff3d723e */ /* 0x000fe400020004ff */
[----:B------:R-:W-:Y:S02]  /*1d10*/  F2FP.F16.E5M2.UNPACK_B R62, R76 ;  /* 0x0000004cff3e723e */ /* 0x000fe400020004ff */
[----:B------:R-:W-:Y:S01]  /*1d20*/  F2FP.F16.E5M2.UNPACK_B R63, R63 ;  /* 0x0000003fff3f723e */ /* 0x000fe200020004ff */
[----:B------:R-:W-:-:S02]  /*1d30*/  IMAD R113, R113, 0x100, R116 ;  /* 0x0000010071717824 */ /* 0x000fc400078e0274 */
[----:B------:R-:W-:Y:S02]  /*1d40*/  IMAD R111, R111, 0x100, R114 ;  /* 0x000001006f6f7824 */ /* 0x000fe400078e0272 */
[----:B------:R-:W-:Y:S02]  /*1d50*/  IMAD R109, R109, 0x100, R112 ;  /* 0x000001006d6d7824 */ /* 0x000fe400078e0270 */
[----:B------:R-:W-:Y:S01]  /*1d60*/  IMAD R107, R107, 0x100, R110 ;  /* 0x000001006b6b7824 */ /* 0x000fe200078e026e */
[----:B------:R-:W-:-:S04]  /*1d70*/  UIADD3 UR6, UPT, UPT, UR6, -0x1, URZ ;  /* 0xffffffff06067890 */ /* 0x000fc8000fffe0ff */
[----:B------:R-:W-:Y:S01]  /*1d80*/  UISETP.NE.U32.AND UP0, UPT, UR6, URZ, UPT ;  /* 0x000000ff0600728c */ /* 0x000fe2000bf05070 */
[C---:B------:R-:W-:Y:S02]  /*1d90*/  IADD3 R5, P0, PT, R68.reuse, R5, RZ ;  /* 0x0000000544057210 */ /* 0x040fe40007f1e0ff */
[C---:B------:R-:W-:Y:S02]  /*1da0*/  IADD3 R9, P1, PT, R67.reuse, R9, RZ ;  /* 0x0000000943097210 */ /* 0x040fe40007f3e0ff */
[----:B------:R-:W-:Y:S02]  /*1db0*/  LEA.HI.X.SX32 R11, R68, R11, 0x1, P0 ;  /* 0x0000000b440b7211 */ /* 0x000fe400000f0eff */
[----:B------:R-:W-:Y:S01]  /*1dc0*/  LEA.HI.X.SX32 R12, R67, R12, 0x1, P1 ;  /* 0x0000000c430c7211 */ /* 0x000fe200008f0eff */
[----:B--2---:R-:W-:Y:S04]  /*1dd0*/  STS.U8 [R87+UR5+0x200], R80 ;  /* 0x0002005057007988 */ /* 0x004fe80008000005 */
[----:B---3--:R-:W-:Y:S04]  /*1de0*/  STS.U8 [R87+UR5], R78 ;  /* 0x0000004e57007988 */ /* 0x008fe80008000005 */
[----:B----4-:R-:W-:Y:S04]  /*1df0*/  STS.U8 [R87+UR5+0x400], R79 ;  /* 0x0004004f57007988 */ /* 0x010fe80008000005 */
[----:B-----5:R-:W-:Y:S01]  /*1e00*/  STS.U8 [R87+UR5+0x600], R81 ;  /* 0x0006005157007988 */ /* 0x020fe20008000005 */
[----:B------:R-:W-:Y:S06]  /*1e10*/  BAR.SYNC.DEFER_BLOCKING 0x0 ;  /* 0x0000000000007b1d */ /* 0x000fec0000010000 */
[----:B------:R-:W0:Y:S04]  /*1e20*/  LDSM.16.M88.4 R20, [R86] ;  /* 0x000000005614783b */ /* 0x000e280000000200 */
[----:B------:R-:W1:Y:S01]  /*1e30*/  LDSM.16.M88.4 R16, [R86+0x400] ;  /* 0x000400005610783b */ /* 0x000e620000000200 */
[----:B0-----:R-:W-:-:S02]  /*1e40*/  F2FP.F16.E5M2.UNPACK_B R74, R20 ;  /* 0x00000014ff4a723e */ /* 0x001fc400020004ff */
[----:B------:R-:W-:Y:S02]  /*1e50*/  F2FP.F16.E5M2.UNPACK_B R75, R21 ;  /* 0x00000015ff4b723e */ /* 0x000fe400020004ff */
[----:B------:R-:W-:Y:S02]  /*1e60*/  F2FP.F16.E5M2.UNPACK_B R76, R22 ;  /* 0x00000016ff4c723e */ /* 0x000fe400020004ff */
[----:B------:R-:W-:Y:S02]  /*1e70*/  F2FP.F16.E5M2.UNPACK_B R77, R23 ;  /* 0x00000017ff4d723e */ /* 0x000fe400020004ff */
[----:B-1----:R-:W-:Y:S02]  /*1e80*/  F2FP.F16.E5M2.UNPACK_B R78, R16 ;  /* 0x00000010ff4e723e */ /* 0x002fe400020004ff */
[----:B------:R-:W-:Y:S02]  /*1e90*/  F2FP.F16.E5M2.UNPACK_B R79, R17 ;  /* 0x00000011ff4f723e */ /* 0x000fe400020004ff */
[----:B------:R-:W-:-:S02]  /*1ea0*/  F2FP.F16.E5M2.UNPACK_B R80, R18 ;  /* 0x00000012ff50723e */ /* 0x000fc400020004ff */
[----:B------:R-:W-:Y:S01]  /*1eb0*/  F2FP.F16.E5M2.UNPACK_B R81, R19 ;  /* 0x00000013ff51723e */ /* 0x000fe200020004ff */
[C---:B------:R-:W-:Y:S08]  /*1ec0*/  HMMA.16816.F32 R52, R60.reuse, R74, R52 ;  /* 0x0000004a3c34723c */ /* 0x040ff00000001834 */
[C---:B------:R-:W-:Y:S08]  /*1ed0*/  HMMA.16816.F32 R48, R60.reuse, R76, R48 ;  /* 0x0000004c3c30723c */ /* 0x040ff00000001830 */
[C---:B------:R-:W-:Y:S08]  /*1ee0*/  HMMA.16816.F32 R44, R60.reuse, R78, R44 ;  /* 0x0000004e3c2c723c */ /* 0x040ff0000000182c */
[----:B------:R-:W-:Y:S01]  /*1ef0*/  HMMA.16816.F32 R40, R60, R80, R40 ;  /* 0x000000503c28723c */ /* 0x000fe20000001828 */
[----:B------:R-:W-:-:S02]  /*1f00*/  IMAD R60, R121, 0x100, R124 ;  /* 0x00000100793c7824 */ /* 0x000fc400078e027c */
[----:B------:R-:W-:Y:S02]  /*1f10*/  IMAD R61, R119, 0x100, R122 ;  /* 0x00000100773d7824 */ /* 0x000fe400078e027a */
[----:B------:R-:W-:Y:S02]  /*1f20*/  IMAD R62, R117, 0x100, R120 ;  /* 0x00000100753e7824 */ /* 0x000fe400078e0278 */
[----:B------:R-:W-:Y:S01]  /*1f30*/  IMAD R63, R115, 0x100, R118 ;  /* 0x00000100733f7824 */ /* 0x000fe200078e0276 */
[----:B------:R-:W-:Y:S02]  /*1f40*/  F2FP.F16.E5M2.UNPACK_B R60, R60 ;  /* 0x0000003cff3c723e */ /* 0x000fe400020004ff */
[----:B------:R-:W-:Y:S02]  /*1f50*/  F2FP.F16.E5M2.UNPACK_B R61, R61 ;  /* 0x0000003dff3d723e */ /* 0x000fe400020004ff */
[----:B------:R-:W-:Y:S02]  /*1f60*/  F2FP.F16.E5M2.UNPACK_B R62, R62 ;  /* 0x0000003eff3e723e */ /* 0x000fe400020004ff */
[----:B------:R-:W-:-:S07]  /*1f70*/  F2FP.F16.E5M2.UNPACK_B R63, R63 ;  /* 0x0000003fff3f723e */ /* 0x000fce00020004ff */
[----:B------:R-:W-:Y:S01]  /*1f80*/  HMMA.16816.F32 R36, R60, R74, R36 ;  /* 0x0000004a3c24723c */ /* 0x000fe20000001824 */
[----:B------:R-:W-:-:S07]  /*1f90*/  F2FP.F16.E5M2.UNPACK_B R74, R20.H1 ;  /* 0x00000014ff4a723e */ /* 0x000fce00030004ff */
[----:B------:R-:W-:Y:S01]  /*1fa0*/  HMMA.16816.F32 R32, R60, R76, R32 ;  /* 0x0000004c3c20723c */ /* 0x000fe20000001820 */
[----:B------:R-:W-:-:S07]  /*1fb0*/  F2FP.F16.E5M2.UNPACK_B R75, R21.H1 ;  /* 0x00000015ff4b723e */ /* 0x000fce00030004ff */
[----:B------:R-:W-:Y:S01]  /*1fc0*/  HMMA.16816.F32 R28, R60, R78, R28 ;  /* 0x0000004e3c1c723c */ /* 0x000fe2000000181c */
[----:B------:R-:W-:-:S07]  /*1fd0*/  F2FP.F16.E5M2.UNPACK_B R20, R16.H1 ;  /* 0x00000010ff14723e */ /* 0x000fce00030004ff */
[----:B------:R-:W-:Y:S01]  /*1fe0*/  HMMA.16816.F32 R24, R60, R80, R24 ;  /* 0x000000503c18723c */ /* 0x000fe20000001818 */
[----:B------:R-:W-:Y:S01]  /*1ff0*/  F2FP.F16.E5M2.UNPACK_B R21, R17.H1 ;  /* 0x00000011ff15723e */ /* 0x000fe200030004ff */
[----:B------:R-:W-:Y:S01]  /*2000*/  IMAD R16, R105, 0x100, R108 ;  /* 0x0000010069107824 */ /* 0x000fe200078e026c */
[----:B------:R-:W-:Y:S01]  /*2010*/  F2FP.F16.E5M2.UNPACK_B R76, R18.H1 ;  /* 0x00000012ff4c723e */ /* 0x000fe200030004ff */
[----:B------:R-:W-:Y:S01]  /*2020*/  IMAD R17, R103, 0x100, R106 ;  /* 0x0000010067117824 */ /* 0x000fe200078e026a */
[----:B------:R-:W-:Y:S01]  /*2030*/  F2FP.F16.E5M2.UNPACK_B R77, R19.H1 ;  /* 0x00000013ff4d723e */ /* 0x000fe200030004ff */
[----:B------:R-:W-:Y:S02]  /*2040*/  IMAD R18, R101, 0x100, R104 ;  /* 0x0000010065127824 */ /* 0x000fe400078e0268 */
[----:B------:R-:W-:Y:S01]  /*2050*/  IMAD R19, R99, 0x100, R102 ;  /* 0x0000010063137824 */ /* 0x000fe200078e0266 */
[----:B------:R-:W-:Y:S02]  /*2060*/  F2FP.F16.E5M2.UNPACK_B R60, R113 ;  /* 0x00000071ff3c723e */ /* 0x000fe400020004ff */
[----:B------:R-:W-:-:S02]  /*2070*/  F2FP.F16.E5M2.UNPACK_B R61, R111 ;  /* 0x0000006fff3d723e */ /* 0x000fc400020004ff */
[----:B------:R-:W-:Y:S02]  /*2080*/  F2FP.F16.E5M2.UNPACK_B R62, R109 ;  /* 0x0000006dff3e723e */ /* 0x000fe400020004ff */
[----:B------:R-:W-:Y:S02]  /*2090*/  F2FP.F16.E5M2.UNPACK_B R63, R107 ;  /* 0x0000006bff3f723e */ /* 0x000fe400020004ff */
[----:B------:R-:W-:Y:S02]  /*20a0*/  F2FP.F16.E5M2.UNPACK_B R22, R22.H1 ;  /* 0x00000016ff16723e */ /* 0x000fe400030004ff */
[----:B------:R-:W-:Y:S02]  /*20b0*/  F2FP.F16.E5M2.UNPACK_B R23, R23.H1 ;  /* 0x00000017ff17723e */ /* 0x000fe400030004ff */
[----:B------:R-:W-:Y:S02]  /*20c0*/  F2FP.F16.E5M2.UNPACK_B R16, R16 ;  /* 0x00000010ff10723e */ /* 0x000fe400020004ff */
[----:B------:R-:W-:-:S02]  /*20d0*/  F2FP.F16.E5M2.UNPACK_B R17, R17 ;  /* 0x00000011ff11723e */ /* 0x000fc400020004ff */
[----:B------:R-:W-:Y:S02]  /*20e0*/  F2FP.F16.E5M2.UNPACK_B R18, R18 ;  /* 0x00000012ff12723e */ /* 0x000fe400020004ff */
[----:B------:R-:W-:Y:S01]  /*20f0*/  F2FP.F16.E5M2.UNPACK_B R19, R19 ;  /* 0x00000013ff13723e */ /* 0x000fe200020004ff */
[C---:B------:R-:W-:Y:S08]  /*2100*/  HMMA.16816.F32 R52, R60.reuse, R74, R52 ;  /* 0x0000004a3c34723c */ /* 0x040ff00000001834 */
[C---:B------:R-:W-:Y:S08]  /*2110*/  HMMA.16816.F32 R48, R60.reuse, R22, R48 ;  /* 0x000000163c30723c */ /* 0x040ff00000001830 */
[C---:B------:R-:W-:Y:S08]  /*2120*/  HMMA.16816.F32 R44, R60.reuse, R20, R44 ;  /* 0x000000143c2c723c */ /* 0x040ff0000000182c */
[----:B------:R-:W-:Y:S08]  /*2130*/  HMMA.16816.F32 R40, R60, R76, R40 ;  /* 0x0000004c3c28723c */ /* 0x000ff00000001828 */
[C---:B------:R-:W-:Y:S08]  /*2140*/  HMMA.16816.F32 R36, R16.reuse, R74, R36 ;  /* 0x0000004a1024723c */ /* 0x040ff00000001824 */
[C---:B------:R-:W-:Y:S08]  /*2150*/  HMMA.16816.F32 R32, R16.reuse, R22, R32 ;  /* 0x000000161020723c */ /* 0x040ff00000001820 */
[C---:B------:R-:W-:Y:S08]  /*2160*/  HMMA.16816.F32 R28, R16.reuse, R20, R28 ;  /* 0x00000014101c723c */ /* 0x040ff0000000181c */
[----:B------:R-:W-:Y:S01]  /*2170*/  HMMA.16816.F32 R24, R16, R76, R24 ;  /* 0x0000004c1018723c */ /* 0x000fe20000001818 */
[----:B------:R-:W-:Y:S01]  /*2180*/  UIADD3 UR7, UPT, UPT, UR7, -0x20, URZ ;  /* 0xffffffe007077890 */ /* 0x000fe2000fffe0ff */
[----:B------:R-:W-:-:S03]  /*2190*/  NOP ;  /* 0x0000000000007918 */ /* 0x000fc60000000000 */
[----:B------:R-:W-:-:S15]  /*21a0*/  BRA.U UP0, `(.L_x_2) ;  /* 0xfffffff100247547 */ /* 0x000fde000b83ffff */
.L_x_1:
[----:B------:R-:W0:Y:S01]  /*21b0*/  S2UR UR5, SR_CgaCtaId ;  /* 0x00000000000579c3 */ /* 0x000e220000008800 */
[----:B------:R-:W-:Y:S01]  /*21c0*/  IMAD.SHL.U32 R5, R0, 0x200, RZ ;  /* 0x0000020000057824 */ /* 0x000fe200078e00ff */
[----:B------:R-:W-:Y:S01]  /*21d0*/  UMOV UR4, 0x400 ;  /* 0x0000040000047882 */ /* 0x000fe20000000000 */
[----:B------:R-:W-:Y:S01]  /*21e0*/  LOP3.LUT R4, R4, 0x80, RZ, 0xc0, !PT ;  /* 0x0000008004047812 */ /* 0x000fe200078ec0ff */
[----:B------:R-:W-:Y:S01]  /*21f0*/  IMAD.SHL.U32 R9, R0, 0x10, RZ ;  /* 0x0000001000097824 */ /* 0x000fe200078e00ff */
[----:B------:R-:W-:-:S03]  /*2200*/  F2FP.SATFINITE.E5M2.F32.PACK_AB_MERGE_C R44, R45, R44, RZ ;  /* 0x0000002c2d2c723e */ /* 0x000fc600048060ff */
[----:B------:R-:W-:Y:S01]  /*2210*/  BAR.SYNC.DEFER_BLOCKING 0x0 ;  /* 0x0000000000007b1d */ /* 0x000fe20000010000 */
[----:B------:R-:W-:Y:S02]  /*2220*/  LOP3.LUT R5, R5, 0x1000, RZ, 0xc0, !PT ;  /* 0x0000100005057812 */ /* 0x000fe400078ec0ff */
[----:B------:R-:W-:Y:S02]  /*2230*/  F2FP.SATFINITE.E5M2.F32.PACK_AB_MERGE_C R52, R53, R52, RZ ;  /* 0x000000343534723e */ /* 0x000fe400048060ff */
[----:B------:R-:W-:Y:S01]  /*2240*/  F2FP.SATFINITE.E5M2.F32.PACK_AB_MERGE_C R48, R49, R48, RZ ;  /* 0x000000303130723e */ /* 0x000fe200048060ff */
[----:B------:R-:W1:Y:S01]  /*2250*/  LDCU UR6, c[0x0][0x3b4] ;  /* 0x00007680ff0677ac */ /* 0x000e620008000800 */
[----:B------:R-:W-:Y:S02]  /*2260*/  F2FP.SATFINITE.E5M2.F32.PACK_AB_MERGE_C R28, R29, R28, RZ ;  /* 0x0000001c1d1c723e */ /* 0x000fe400048060ff */
[----:B------:R-:W-:Y:S01]  /*2270*/  LOP3.LUT R29, R44, 0xffff, RZ, 0xc0, !PT ;  /* 0x0000ffff2c1d7812 */ /* 0x000fe200078ec0ff */
[----:B------:R-:W2:Y:S01]  /*2280*/  LDCU.64 UR12, c[0x0][0x398] ;  /* 0x00007300ff0c77ac */ /* 0x000ea20008000a00 */
[----:B------:R-:W-:-:S02]  /*2290*/  LOP3.LUT R52, R52, 0xffff, RZ, 0xc0, !PT ;  /* 0x0000ffff34347812 */ /* 0x000fc400078ec0ff */
[----:B------:R-:W-:Y:S01]  /*22a0*/  LOP3.LUT R21, R48, 0xffff, RZ, 0xc0, !PT ;  /* 0x0000ffff30157812 */ /* 0x000fe200078ec0ff */
[----:B------:R-:W3:Y:S01]  /*22b0*/  LDCU.64 UR10, c[0x0][0x390] ;  /* 0x00007200ff0a77ac */ /* 0x000ee20008000a00 */
[----:B------:R-:W-:Y:S02]  /*22c0*/  F2FP.SATFINITE.E5M2.F32.PACK_AB_MERGE_C R54, R55, R54, RZ ;  /* 0x000000363736723e */ /* 0x000fe400048060ff */
[----:B------:R-:W-:Y:S01]  /*22d0*/  F2FP.SATFINITE.E5M2.F32.PACK_AB_MERGE_C R50, R51, R50, RZ ;  /* 0x000000323332723e */ /* 0x000fe200048060ff */
[----:B0-----:R-:W-:Y:S01]  /*22e0*/  ULEA UR4, UR5, UR4, 0x18 ;  /* 0x0000000405047291 */ /* 0x001fe2000f8ec0ff */
[----:B------:R-:W-:Y:S02]  /*22f0*/  F2FP.SATFINITE.E5M2.F32.PACK_AB_MERGE_C R46, R47, R46, RZ ;  /* 0x0000002e2f2e723e */ /* 0x000fe400048060ff */
[----:B------:R-:W-:Y:S02]  /*2300*/  F2FP.SATFINITE.E5M2.F32.PACK_AB_MERGE_C R36, R37, R36, RZ ;  /* 0x000000242524723e */ /* 0x000fe400048060ff */
[----:B------:R-:W-:Y:S01]  /*2310*/  F2FP.SATFINITE.E5M2.F32.PACK_AB_MERGE_C R32, R33, R32, RZ ;  /* 0x000000202120723e */ /* 0x000fe200048060ff */
[----:B-1----:R-:W-:Y:S01]  /*2320*/  IMAD R18, R2, UR6, RZ ;  /* 0x0000000602127c24 */ /* 0x002fe2000f8e02ff */
[----:B------:R-:W-:Y:S01]  /*2330*/  IADD3 R6, PT, PT, R4, UR4, R5 ;  /* 0x0000000404067c10 */ /* 0x000fe2000fffe005 */
[----:B------:R-:W-:Y:S01]  /*2340*/  IMAD.SHL.U32 R4, R0, 0x100, RZ ;  /* 0x0000010000047824 */ /* 0x000fe200078e00ff */
[----:B------:R-:W-:Y:S01]  /*2350*/  F2FP.SATFINITE.E5M2.F32.PACK_AB_MERGE_C R38, R39, R38, RZ ;  /* 0x000000262726723e */ /* 0x000fe200048060ff */
[----:B------:R-:W-:Y:S01]  /*2360*/  UMOV UR4, 0x400 ;  /* 0x0000040000047882 */ /* 0x000fe20000000000 */
[----:B------:R-:W-:Y:S01]  /*2370*/  F2FP.SATFINITE.E5M2.F32.PACK_AB_MERGE_C R34, R35, R34, RZ ;  /* 0x000000222322723e */ /* 0x000fe200048060ff */
[----:B------:R-:W-:Y:S01]  /*2380*/  ULEA UR4, UR5, UR4, 0x18 ;  /* 0x0000000405047291 */ /* 0x000fe2000f8ec0ff */
[----:B------:R-:W-:-:S02]  /*2390*/  F2FP.SATFINITE.E5M2.F32.PACK_AB_MERGE_C R30, R31, R30, RZ ;  /* 0x0000001e1f1e723e */ /* 0x000fc400048060ff */
[----:B------:R-:W-:Y:S02]  /*23a0*/  LOP3.LUT R5, R4, 0x2000, RZ, 0xc0, !PT ;  /* 0x0000200004057812 */ /* 0x000fe400078ec0ff */
[----:B------:R-:W-:Y:S01]  /*23b0*/  PRMT R8, R29, 0x3340, R0 ;  /* 0x000033401d087816 */ /* 0x000fe20000000000 */
[----:B------:R-:W-:Y:S01]  /*23c0*/  IMAD.SHL.U32 R0, R0, 0x4, RZ ;  /* 0x0000000400007824 */ /* 0x000fe200078e00ff */
[----:B------:R-:W-:Y:S02]  /*23d0*/  LOP3.LUT R4, R9, 0x70, RZ, 0xc0, !PT ;  /* 0x0000007009047812 */ /* 0x000fe400078ec0ff */
[----:B------:R-:W-:Y:S02]  /*23e0*/  PRMT R7, R52, 0x3340, R21 ;  /* 0x0000334034077816 */ /* 0x000fe40000000015 */
[----:B------:R-:W-:Y:S02]  /*23f0*/  F2FP.SATFINITE.E5M2.F32.PACK_AB_MERGE_C R24, R25, R24, RZ ;  /* 0x000000181918723e */ /* 0x000fe400048060ff */
[----:B------:R-:W-:-:S02]  /*2400*/  F2FP.SATFINITE.E5M2.F32.PACK_AB_MERGE_C R26, R27, R26, RZ ;  /* 0x0000001a1b1a723e */ /* 0x000fc400048060ff */
[----:B------:R-:W-:Y:S02]  /*2410*/  LOP3.LUT R54, R54, 0xffff, RZ, 0xc0, !PT ;  /* 0x0000ffff36367812 */ /* 0x000fe400078ec0ff */
[----:B------:R-:W-:Y:S02]  /*2420*/  LOP3.LUT R25, R50, 0xffff, RZ, 0xc0, !PT ;  /* 0x0000ffff32197812 */ /* 0x000fe400078ec0ff */
[----:B------:R-:W-:Y:S02]  /*2430*/  LOP3.LUT R46, R46, 0xffff, RZ, 0xc0, !PT ;  /* 0x0000ffff2e2e7812 */ /* 0x000fe400078ec0ff */
[----:B------:R-:W-:Y:S02]  /*2440*/  LOP3.LUT R36, R36, 0xffff, RZ, 0xc0, !PT ;  /* 0x0000ffff24247812 */ /* 0x000fe400078ec0ff */
[----:B------:R-:W-:Y:S02]  /*2450*/  LOP3.LUT R27, R32, 0xffff, RZ, 0xc0, !PT ;  /* 0x0000ffff201b7812 */ /* 0x000fe400078ec0ff */
[----:B------:R-:W-:-:S02]  /*2460*/  LOP3.LUT R28, R28, 0xffff, RZ, 0xc0, !PT ;  /* 0x0000ffff1c1c7812 */ /* 0x000fc400078ec0ff */
[----:B------:R-:W-:Y:S02]  /*2470*/  LOP3.LUT R38, R38, 0xffff, RZ, 0xc0, !PT ;  /* 0x0000ffff26267812 */ /* 0x000fe400078ec0ff */
[----:B------:R-:W-:Y:S02]  /*2480*/  LOP3.LUT R30, R30, 0xffff, RZ, 0xc0, !PT ;  /* 0x0000ffff1e1e7812 */ /* 0x000fe400078ec0ff */
[----:B------:R-:W-:Y:S02]  /*2490*/  LOP3.LUT R31, R34, 0xffff, RZ, 0xc0, !PT ;  /* 0x0000ffff221f7812 */ /* 0x000fe400078ec0ff */
[----:B------:R-:W-:Y:S02]  /*24a0*/  IADD3 R5, PT, PT, R4, R6, R5 ;  /* 0x0000000604057210 */ /* 0x000fe40007ffe005 */
[----:B------:R-:W-:Y:S02]  /*24b0*/  PRMT R11, R7, 0x5410, R8 ;  /* 0x00005410070b7816 */ /* 0x000fe40000000008 */
[----:B------:R-:W-:-:S02]  /*24c0*/  PRMT R7, R46, 0x3340, R1 ;  /* 0x000033402e077816 */ /* 0x000fc40000000001 */
[----:B------:R-:W-:Y:S02]  /*24d0*/  PRMT R13, R28, 0x3340, R1 ;  /* 0x000033401c0d7816 */ /* 0x000fe40000000001 */
[----:B------:R-:W-:Y:S02]  /*24e0*/  PRMT R4, R54, 0x3340, R25 ;  /* 0x0000334036047816 */ /* 0x000fe40000000019 */
[----:B------:R-:W-:Y:S02]  /*24f0*/  PRMT R6, R36, 0x3340, R27 ;  /* 0x0000334024067816 */ /* 0x000fe4000000001b */
[----:B------:R-:W-:Y:S02]  /*2500*/  LOP3.LUT R0, R0, 0x700, RZ, 0xc0, !PT ;  /* 0x0000070000007812 */ /* 0x000fe400078ec0ff */
[----:B------:R-:W-:Y:S02]  /*2510*/  PRMT R17, R30, 0x3340, R1 ;  /* 0x000033401e117816 */ /* 0x000fe40000000001 */
[----:B------:R-:W-:Y:S01]  /*2520*/  PRMT R8, R38, 0x3340, R31 ;  /* 0x0000334026087816 */ /* 0x000fe2000000001f */
[----:B------:R-:W-:Y:S01]  /*2530*/  IMAD.IADD R10, R0, 0x1, R5 ;  /* 0x00000001000a7824 */ /* 0x000fe200078e0205 */
[----:B------:R-:W-:-:S02]  /*2540*/  PRMT R15, R4, 0x5410, R7 ;  /* 0x00005410040f7816 */ /* 0x000fc40000000007 */
[----:B------:R-:W-:Y:S02]  /*2550*/  PRMT R19, R6, 0x5410, R13 ;  /* 0x0000541006137816 */ /* 0x000fe4000000000d */
[----:B------:R-:W-:Y:S02]  /*2560*/  PRMT R23, R8, 0x5410, R17 ;  /* 0x0000541008177816 */ /* 0x000fe40000000011 */
[----:B------:R-:W-:Y:S02]  /*2570*/  SHF.R.U32.HI R4, RZ, 0x8, R54 ;  /* 0x00000008ff047819 */ /* 0x000fe40000011636 */
[----:B------:R-:W-:Y:S02]  /*2580*/  SHF.R.U32.HI R6, RZ, 0x8, R25 ;  /* 0x00000008ff067819 */ /* 0x000fe40000011619 */
[----:B------:R-:W-:Y:S02]  /*2590*/  SHF.R.U32.HI R0, RZ, 0x8, R52 ;  /* 0x00000008ff007819 */ /* 0x000fe40000011634 */
[----:B------:R-:W-:-:S02]  /*25a0*/  SHF.R.U32.HI R5, RZ, 0x8, R21 ;  /* 0x00000008ff057819 */ /* 0x000fc40000011615 */
[----:B------:R-:W-:Y:S02]  /*25b0*/  SHF.R.U32.HI R7, RZ, 0x8, R29 ;  /* 0x00000008ff077819 */ /* 0x000fe4000001161d */
[----:B------:R-:W-:Y:S02]  /*25c0*/  SHF.R.U32.HI R8, RZ, 0x8, R46 ;  /* 0x00000008ff087819 */ /* 0x000fe4000001162e */
[----:B------:R-:W-:Y:S02]  /*25d0*/  LOP3.LUT R6, R6, 0xffff, RZ, 0xc0, !PT ;  /* 0x0000ffff06067812 */ /* 0x000fe400078ec0ff */
[----:B------:R-:W-:Y:S02]  /*25e0*/  LOP3.LUT R17, R4, 0xffff, RZ, 0xc0, !PT ;  /* 0x0000ffff04117812 */ /* 0x000fe400078ec0ff */
[----:B------:R-:W-:Y:S02]  /*25f0*/  LOP3.LUT R5, R5, 0xffff, RZ, 0xc0, !PT ;  /* 0x0000ffff05057812 */ /* 0x000fe400078ec0ff */
[----:B------:R-:W-:-:S02]  /*2600*/  LOP3.LUT R0, R0, 0xffff, RZ, 0xc0, !PT ;  /* 0x0000ffff00007812 */ /* 0x000fc400078ec0ff */
[----:B------:R-:W-:Y:S02]  /*2610*/  LOP3.LUT R7, R7, 0xffff, RZ, 0xc0, !PT ;  /* 0x0000ffff07077812 */ /* 0x000fe400078ec0ff */
[----:B------:R-:W-:Y:S02]  /*2620*/  LOP3.LUT R8, R8, 0xffff, RZ, 0xc0, !PT ;  /* 0x0000ffff08087812 */ /* 0x000fe400078ec0ff */
[----:B------:R-:W-:Y:S02]  /*2630*/  PRMT R17, R17, 0x3340, R6 ;  /* 0x0000334011117816 */ /* 0x000fe40000000006 */
[----:B------:R-:W-:Y:S02]  /*2640*/  PRMT R12, R0, 0x3340, R5 ;  /* 0x00003340000c7816 */ /* 0x000fe40000000005 */
[----:B------:R-:W-:Y:S02]  /*2650*/  PRMT R13, R7, 0x3340, R2 ;  /* 0x00003340070d7816 */ /* 0x000fe40000000002 */
[----:B------:R-:W-:-:S02]  /*2660*/  PRMT R14, R8, 0x3340, R1 ;  /* 0x00003340080e7816 */ /* 0x000fc40000000001 */
[----:B------:R-:W-:Y:S02]  /*2670*/  SHF.R.U32.HI R4, RZ, 0x8, R38 ;  /* 0x00000008ff047819 */ /* 0x000fe40000011626 */
[----:B------:R-:W-:Y:S02]  /*2680*/  SHF.R.U32.HI R6, RZ, 0x8, R31 ;  /* 0x00000008ff067819 */ /* 0x000fe4000001161f */
[----:B------:R-:W-:Y:S02]  /*2690*/  SHF.R.U32.HI R0, RZ, 0x8, R36 ;  /* 0x00000008ff007819 */ /* 0x000fe40000011624 */
[----:B------:R-:W-:Y:S02]  /*26a0*/  SHF.R.U32.HI R5, RZ, 0x8, R27 ;  /* 0x00000008ff057819 */ /* 0x000fe4000001161b */
[----:B------:R-:W-:Y:S02]  /*26b0*/  SHF.R.U32.HI R7, RZ, 0x8, R28 ;  /* 0x00000008ff077819 */ /* 0x000fe4000001161c */
[----:B------:R-:W-:-:S02]  /*26c0*/  SHF.R.U32.HI R8, RZ, 0x8, R30 ;  /* 0x00000008ff087819 */ /* 0x000fc4000001161e */
[----:B------:R-:W-:Y:S02]  /*26d0*/  LOP3.LUT R6, R6, 0xffff, RZ, 0xc0, !PT ;  /* 0x0000ffff06067812 */ /* 0x000fe400078ec0ff */
[----:B------:R-:W-:Y:S02]  /*26e0*/  LOP3.LUT R25, R4, 0xffff, RZ, 0xc0, !PT ;  /* 0x0000ffff04197812 */ /* 0x000fe400078ec0ff */
[----:B------:R-:W-:Y:S02]  /*26f0*/  LOP3.LUT R5, R5, 0xffff, RZ, 0xc0, !PT ;  /* 0x0000ffff05057812 */ /* 0x000fe400078ec0ff */
[----:B------:R-:W-:Y:S02]  /*2700*/  LOP3.LUT R0, R0, 0xffff, RZ, 0xc0, !PT ;  /* 0x0000ffff00007812 */ /* 0x000fe400078ec0ff */
[----:B------:R-:W-:Y:S02]  /*2710*/  LOP3.LUT R7, R7, 0xffff, RZ, 0xc0, !PT ;  /* 0x0000ffff07077812 */ /* 0x000fe400078ec0ff */
[----:B------:R-:W-:-:S02]  /*2720*/  LOP3.LUT R8, R8, 0xffff, RZ, 0xc0, !PT ;  /* 0x0000ffff08087812 */ /* 0x000fc400078ec0ff */
[----:B------:R-:W-:Y:S02]  /*2730*/  F2FP.SATFINITE.E5M2.F32.PACK_AB_MERGE_C R40, R41, R40, RZ ;  /* 0x000000282928723e */ /* 0x000fe400048060ff */
[----:B------:R-:W-:Y:S02]  /*2740*/  F2FP.SATFINITE.E5M2.F32.PACK_AB_MERGE_C R42, R43, R42, RZ ;  /* 0x0000002a2b2a723e */ /* 0x000fe400048060ff */
[----:B------:R-:W-:Y:S02]  /*2750*/  PRMT R6, R25, 0x3340, R6 ;  /* 0x0000334019067816 */ /* 0x000fe40000000006 */
[----:B------:R-:W-:Y:S02]  /*2760*/  PRMT R0, R0, 0x3340, R5 ;  /* 0x0000334000007816 */ /* 0x000fe40000000005 */
[----:B------:R-:W-:Y:S02]  /*2770*/  PRMT R21, R7, 0x3340, R2 ;  /* 0x0000334007157816 */ /* 0x000fe40000000002 */
[----:B------:R-:W-:-:S02]  /*2780*/  PRMT R25, R8, 0x3340, R1 ;  /* 0x0000334008197816 */ /* 0x000fc40000000001 */
[----:B------:R-:W-:Y:S02]  /*2790*/  PRMT R5, R12, 0x5410, R13 ;  /* 0x000054100c057816 */ /* 0x000fe4000000000d */
[----:B------:R-:W-:Y:S02]  /*27a0*/  PRMT R7, R17, 0x5410, R14 ;  /* 0x0000541011077816 */ /* 0x000fe4000000000e */
[----:B------:R-:W-:Y:S01]  /*27b0*/  LOP3.LUT R40, R40, 0xffff, RZ, 0xc0, !PT ;  /* 0x0000ffff28287812 */ /* 0x000fe200078ec0ff */
[----:B------:R-:W0:Y:S01]  /*27c0*/  LDC R14, c[0x0][0x3b8] ;  /* 0x0000ee00ff0e7b82 */ /* 0x000e220000000800 */
[----:B------:R-:W-:Y:S02]  /*27d0*/  LOP3.LUT R42, R42, 0xffff, RZ, 0xc0, !PT ;  /* 0x0000ffff2a2a7812 */ /* 0x000fe400078ec0ff */
[----:B------:R-:W-:Y:S02]  /*27e0*/  PRMT R21, R0, 0x5410, R21 ;  /* 0x0000541000157816 */ /* 0x000fe40000000015 */
[----:B------:R-:W-:-:S02]  /*27f0*/  PRMT R25, R6, 0x5410, R25 ;  /* 0x0000541006197816 */ /* 0x000fc40000000019 */
[----:B------:R-:W-:Y:S02]  /*2800*/  LOP3.LUT R24, R24, 0xffff, RZ, 0xc0, !PT ;  /* 0x0000ffff18187812 */ /* 0x000fe400078ec0ff */
[----:B------:R-:W-:Y:S02]  /*2810*/  LOP3.LUT R26, R26, 0xffff, RZ, 0xc0, !PT ;  /* 0x0000ffff1a1a7812 */ /* 0x000fe400078ec0ff */
[--C-:B------:R-:W-:Y:S02]  /*2820*/  PRMT R4, R11, 0x4210, R40.reuse ;  /* 0x000042100b047816 */ /* 0x100fe40000000028 */
[----:B------:R-:W-:Y:S02]  /*2830*/  PRMT R5, R5, 0x5210, R40 ;  /* 0x0000521005057816 */ /* 0x000fe40000000028 */
[--C-:B------:R-:W-:Y:S02]  /*2840*/  PRMT R6, R15, 0x4210, R42.reuse ;  /* 0x000042100f067816 */ /* 0x100fe4000000002a */
[----:B------:R-:W-:-:S02]  /*2850*/  PRMT R7, R7, 0x5210, R42 ;  /* 0x0000521007077816 */ /* 0x000fc4000000002a */
[--C-:B------:R-:W-:Y:S02]  /*2860*/  PRMT R28, R19, 0x4210, R24.reuse ;  /* 0x00004210131c7816 */ /* 0x100fe40000000018 */
[----:B------:R-:W-:Y:S01]  /*2870*/  PRMT R29, R21, 0x5210, R24 ;  /* 0x00005210151d7816 */ /* 0x000fe20000000018 */
[----:B------:R-:W-:Y:S01]  /*2880*/  STSM.16.M88.4 [R10], R4 ;  /* 0x000000040a007844 */ /* 0x000fe20000000200 */
[--C-:B------:R-:W-:Y:S02]  /*2890*/  PRMT R30, R23, 0x4210, R26.reuse ;  /* 0x00004210171e7816 */ /* 0x100fe4000000001a */
[----:B------:R-:W-:Y:S02]  /*28a0*/  PRMT R31, R25, 0x5210, R26 ;  /* 0x00005210191f7816 */ /* 0x000fe4000000001a */
[----:B------:R-:W-:Y:S02]  /*28b0*/  LOP3.LUT R9, R9, 0x1ff0, RZ, 0xc0, !PT ;  /* 0x00001ff009097812 */ /* 0x000fe400078ec0ff */
[C---:B------:R-:W-:Y:S01]  /*28c0*/  LOP3.LUT R19, R3.reuse, R100, RZ, 0xfc, !PT ;  /* 0x0000006403137212 */ /* 0x040fe200078efcff */
[----:B------:R1:W-:Y:S01]  /*28d0*/  STSM.16.M88.4 [R10+0x800], R28 ;  /* 0x0008001c0a007844 */ /* 0x0003e20000000200 */
[----:B------:R-:W-:-:S02]  /*28e0*/  LOP3.LUT R20, R3, 0x3c, R100, 0xfe, !PT ;  /* 0x0000003c03147812 */ /* 0x000fc400078efe64 */
[C-C-:B------:R-:W-:Y:S01]  /*28f0*/  LOP3.LUT R21, R3.reuse, 0x3a, R100.reuse, 0xfe, !PT ;  /* 0x0000003a03157812 */ /* 0x140fe200078efe64 */
[----:B------:R-:W-:Y:S01]  /*2900*/  BAR.SYNC.DEFER_BLOCKING 0x0 ;  /* 0x0000000000007b1d */ /* 0x000fe20000010000 */
[--C-:B------:R-:W-:Y:S01]  /*2910*/  LOP3.LUT R0, R3, 0x38, R100.reuse, 0xfe, !PT ;  /* 0x0000003803007812 */ /* 0x100fe200078efe64 */
[----:B0-----:R-:W-:Y:S01]  /*2920*/  IMAD R55, R19, R14, RZ ;  /* 0x0000000e13377224 */ /* 0x001fe200078e02ff */
[C-C-:B------:R-:W-:Y:S02]  /*2930*/  LOP3.LUT R15, R3.reuse, 0x36, R100.reuse, 0xfe, !PT ;  /* 0x00000036030f7812 */ /* 0x140fe400078efe64 */
[C-C-:B------:R-:W-:Y:S02]  /*2940*/  LOP3.LUT R13, R3.reuse, 0x34, R100.reuse, 0xfe, !PT ;  /* 0x00000034030d7812 */ /* 0x140fe400078efe64 */
[C-C-:B------:R-:W-:Y:S02]  /*2950*/  LOP3.LUT R16, R3.reuse, 0x32, R100.reuse, 0xfe, !PT ;  /* 0x0000003203107812 */ /* 0x140fe400078efe64 */
[----:B------:R-:W-:-:S02]  /*2960*/  LOP3.LUT R36, R3, 0x30, R100, 0xfe, !PT ;  /* 0x0000003003247812 */ /* 0x000fc400078efe64 */
[C-C-:B------:R-:W-:Y:S02]  /*2970*/  LOP3.LUT R38, R3.reuse, 0x2e, R100.reuse, 0xfe, !PT ;  /* 0x0000002e03267812 */ /* 0x140fe400078efe64 */
[C-C-:B------:R-:W-:Y:S02]  /*2980*/  LOP3.LUT R40, R3.reuse, 0x2c, R100.reuse, 0xfe, !PT ;  /* 0x0000002c03287812 */ /* 0x140fe400078efe64 */
[C-C-:B------:R-:W-:Y:S02]  /*2990*/  LOP3.LUT R17, R3.reuse, 0x2a, R100.reuse, 0xfe, !PT ;  /* 0x0000002a03117812 */ /* 0x140fe400078efe64 */
[C-C-:B------:R-:W-:Y:S02]  /*29a0*/  LOP3.LUT R26, R3.reuse, 0x28, R100.reuse, 0xfe, !PT ;  /* 0x00000028031a7812 */ /* 0x140fe400078efe64 */
[C-C-:B------:R-:W-:Y:S02]  /*29b0*/  LOP3.LUT R27, R3.reuse, 0x26, R100.reuse, 0xfe, !PT ;  /* 0x00000026031b7812 */ /* 0x140fe400078efe64 */
[----:B-1----:R-:W-:-:S02]  /*29c0*/  LOP3.LUT R28, R3, 0x24, R100, 0xfe, !PT ;  /* 0x00000024031c7812 */ /* 0x002fc400078efe64 */
[C-C-:B------:R-:W-:Y:S01]  /*29d0*/  LOP3.LUT R29, R3.reuse, 0x22, R100.reuse, 0xfe, !PT ;  /* 0x00000022031d7812 */ /* 0x140fe200078efe64 */
[----:B------:R-:W0:Y:S01]  /*29e0*/  LDS.128 R4, [R9+UR4] ;  /* 0x0000000409047984 */ /* 0x000e220008000c00 */
[C-C-:B------:R-:W-:Y:S02]  /*29f0*/  LOP3.LUT R30, R3.reuse, 0x20, R100.reuse, 0xfe, !PT ;  /* 0x00000020031e7812 */ /* 0x140fe400078efe64 */
[C-C-:B------:R-:W-:Y:S01]  /*2a00*/  LOP3.LUT R12, R3.reuse, 0x3e, R100.reuse, 0xfe, !PT ;  /* 0x0000003e030c7812 */ /* 0x140fe200078efe64 */
[----:B------:R-:W1:Y:S01]  /*2a10*/  LDS.128 R8, [R9+UR4+0x2000] ;  /* 0x0020000409087984 */ /* 0x000e620008000c00 */
        /* <DEDUP_REMOVED lines=13> */
[--C-:B------:R-:W-:Y:S01]  /*2af0*/  LOP3.LUT R53, R3, 0x4, R100.reuse, 0xfe, !PT ;  /* 0x0000000403357812 */ /* 0x100fe200078efe64 */
[-C--:B------:R-:W-:Y:S01]  /*2b00*/  IMAD R34, R25, R14.reuse, RZ ;  /* 0x0000000e19227224 */ /* 0x080fe200078e02ff */
[----:B------:R-:W-:Y:S01]  /*2b10*/  LOP3.LUT R3, R3, 0x2, R100, 0xfe, !PT ;  /* 0x0000000203037812 */ /* 0x000fe200078efe64 */
[----:B------:R-:W-:Y:S01]  /*2b20*/  IMAD R32, R23, R14, RZ ;  /* 0x0000000e17207224 */ /* 0x000fe200078e02ff */
[----:B--2---:R-:W-:-:S02]  /*2b30*/  ISETP.GE.AND P0, PT, R2, UR12, PT ;  /* 0x0000000c02007c0c */ /* 0x004fc4000bf06270 */
[C---:B---3--:R-:W-:Y:S01]  /*2b40*/  IADD3 R2, P1, PT, R18.reuse, UR10, RZ ;  /* 0x0000000a12027c10 */ /* 0x048fe2000ff3e0ff */
[----:B------:R-:W-:Y:S01]  /*2b50*/  IMAD R22, R3, R14, RZ ;  /* 0x0000000e03167224 */ /* 0x000fe200078e02ff */
[----:B------:R-:W-:Y:S02]  /*2b60*/  ISETP.LT.AND P3, PT, R19, UR13, !P0 ;  /* 0x0000000d13007c0c */ /* 0x000fe4000c761270 */
[----:B------:R-:W-:Y:S02]  /*2b70*/  ISETP.LT.AND P4, PT, R3, UR13, !P0 ;  /* 0x0000000d03007c0c */ /* 0x000fe4000c781270 */
[----:B------:R-:W-:Y:S02]  /*2b80*/  LEA.HI.X.SX32 R3, R18, UR11, 0x1, P1 ;  /* 0x0000000b12037c11 */ /* 0x000fe400088f0eff */
[----:B------:R-:W-:Y:S02]  /*2b90*/  IADD3 R18, P6, PT, R55, R2, RZ ;  /* 0x0000000237127210 */ /* 0x000fe40007fde0ff */
[----:B------:R-:W-:-:S02]  /*2ba0*/  ISETP.LT.AND P1, PT, R20, UR13, !P0 ;  /* 0x0000000d14007c0c */ /* 0x000fc4000c721270 */
[----:B------:R-:W-:Y:S02]  /*2bb0*/  IADD3 R20, P5, PT, R22, R2, RZ ;  /* 0x0000000216147210 */ /* 0x000fe40007fbe0ff */
[-C--:B------:R-:W-:Y:S01]  /*2bc0*/  LEA.HI.X.SX32 R19, R55, R3.reuse, 0x1, P6 ;  /* 0x0000000337137211 */ /* 0x080fe200030f0eff */
[----:B------:R-:W-:Y:S01]  /*2bd0*/  IMAD R55, R14, 0x20, R55 ;  /* 0x000000200e377824 */ /* 0x000fe200078e0237 */
[----:B------:R-:W-:Y:S02]  /*2be0*/  ISETP.LT.AND P2, PT, R21, UR13, !P0 ;  /* 0x0000000d15007c0c */ /* 0x000fe4000c741270 */
[C---:B------:R-:W-:Y:S01]  /*2bf0*/  ISETP.LT.AND P6, PT, R53.reuse, UR13, !P0 ;  /* 0x0000000d35007c0c */ /* 0x040fe2000c7c1270 */
[----:B------:R-:W-:Y:S01]  /*2c00*/  IMAD R53, R53, R14, RZ ;  /* 0x0000000e35357224 */ /* 0x000fe200078e02ff */
[----:B0-----:R-:W-:Y:S02]  /*2c10*/  PRMT R61, R4, 0x7770, RZ ;  /* 0x00007770043d7816 */ /* 0x001fe400000000ff */
[----:B------:R-:W-:-:S02]  /*2c20*/  LEA.HI.X.SX32 R21, R22, R3, 0x1, P5 ;  /* 0x0000000316157211 */ /* 0x000fc400028f0eff */
[----:B------:R-:W-:Y:S01]  /*2c30*/  PRMT R59, R5, 0x7770, RZ ;  /* 0x00007770053b7816 */ /* 0x000fe200000000ff */
[----:B------:R0:W-:Y:S01]  /*2c40*/  @P3 STG.E.U8 desc[UR8][R18.64], R61 ;  /* 0x0000003d12003986 */ /* 0x0001e2000c101108 */
[-C--:B------:R-:W-:Y:S02]  /*2c50*/  IADD3 R22, P3, PT, R53, R2.reuse, RZ ;  /* 0x0000000235167210 */ /* 0x080fe40007f7e0ff */
[----:B------:R-:W-:Y:S01]  /*2c60*/  PRMT R57, R6, 0x7770, RZ ;  /* 0x0000777006397816 */ /* 0x000fe200000000ff */
[----:B------:R1:W-:Y:S01]  /*2c70*/  @P4 STG.E.U8 desc[UR8][R20.64], R59 ;  /* 0x0000003b14004986 */ /* 0x0003e2000c101108 */
[----:B------:R-:W-:Y:S02]  /*2c80*/  ISETP.LT.AND P4, PT, R23, UR13, !P0 ;  /* 0x0000000d17007c0c */ /* 0x000fe4000c781270 */
[----:B------:R-:W-:Y:S02]  /*2c90*/  LEA.HI.X.SX32 R23, R53, R3, 0x1, P3 ;  /* 0x0000000335177211 */ /* 0x000fe400018f0eff */
[----:B------:R-:W-:-:S02]  /*2ca0*/  IADD3 R24, P5, PT, R32, R2, RZ ;  /* 0x0000000220187210 */ /* 0x000fc40007fbe0ff */
[----:B------:R-:W-:Y:S01]  /*2cb0*/  ISETP.LT.AND P3, PT, R25, UR13, !P0 ;  /* 0x0000000d19007c0c */ /* 0x000fe2000c761270 */
[----:B------:R2:W-:Y:S01]  /*2cc0*/  @P6 STG.E.U8 desc[UR8][R22.64], R57 ;  /* 0x0000003916006986 */ /* 0x0005e2000c101108 */
[-C--:B------:R-:W-:Y:S01]  /*2cd0*/  LEA.HI.X.SX32 R25, R32, R3.reuse, 0x1, P5 ;  /* 0x0000000320197211 */ /* 0x080fe200028f0eff */
[-C--:B------:R-:W-:Y:S01]  /*2ce0*/  IMAD R32, R47, R14.reuse, RZ ;  /* 0x0000000e2f207224 */ /* 0x080fe200078e02ff */
[C---:B------:R-:W-:Y:S01]  /*2cf0*/  ISETP.LT.AND P5, PT, R51.reuse, UR13, !P0 ;  /* 0x0000000d33007c0c */ /* 0x040fe2000c7a1270 */
[----:B------:R-:W-:Y:S01]  /*2d00*/  IMAD R51, R51, R14, RZ ;  /* 0x0000000e33337224 */ /* 0x000fe200078e02ff */
[----:B------:R-:W-:Y:S02]  /*2d10*/  PRMT R53, R7, 0x7770, RZ ;  /* 0x0000777007357816 */ /* 0x000fe400000000ff */
[----:B0-----:R-:W-:Y:S02]  /*2d20*/  IADD3 R18, P6, PT, R34, R2, RZ ;  /* 0x0000000222127210 */ /* 0x001fe40007fde0ff */
[----:B-1----:R-:W-:Y:S01]  /*2d30*/  PRMT R59, R8, 0x7770, RZ ;  /* 0x00007770083b7816 */ /* 0x002fe200000000ff */
[----:B------:R0:W-:Y:S01]  /*2d40*/  @P4 STG.E.U8 desc[UR8][R24.64], R53 ;  /* 0x0000003518004986 */ /* 0x0001e2000c101108 */
[----:B------:R-:W-:-:S02]  /*2d50*/  LEA.HI.X.SX32 R19, R34, R3, 0x1, P6 ;  /* 0x0000000322137211 */ /* 0x000fc400030f0eff */
[----:B------:R-:W-:Y:S02]  /*2d60*/  IADD3 R20, P6, PT, R51, R2, RZ ;  /* 0x0000000233147210 */ /* 0x000fe40007fde0ff */
[C---:B------:R-:W-:Y:S01]  /*2d70*/  ISETP.LT.AND P4, PT, R49.reuse, UR13, !P0 ;  /* 0x0000000d31007c0c */ /* 0x040fe2000c781270 */
[----:B------:R-:W-:Y:S01]  /*2d80*/  IMAD R49, R49, R14, RZ ;  /* 0x0000000e31317224 */ /* 0x000fe200078e02ff */
[-C--:B------:R-:W-:Y:S01]  /*2d90*/  LEA.HI.X.SX32 R21, R51, R3.reuse, 0x1, P6 ;  /* 0x0000000333157211 */ /* 0x080fe200030f0eff */
[----:B------:R1:W-:Y:S01]  /*2da0*/  @P3 STG.E.U8 desc[UR8][R18.64], R59 ;  /* 0x0000003b12003986 */ /* 0x0003e2000c101108 */
[----:B------:R-:W-:Y:S02]  /*2db0*/  PRMT R51, R9, 0x7770, RZ ;  /* 0x0000777009337816 */ /* 0x000fe400000000ff */
[----:B--2---:R-:W-:Y:S02]  /*2dc0*/  IADD3 R22, P6, PT, R49, R2, RZ ;  /* 0x0000000231167210 */ /* 0x004fe40007fde0ff */
[----:B------:R-:W-:Y:S01]  /*2dd0*/  ISETP.LT.AND P3, PT, R47, UR13, !P0 ;  /* 0x0000000d2f007c0c */ /* 0x000fe2000c761270 */
[----:B------:R2:W-:Y:S01]  /*2de0*/  @P5 STG.E.U8 desc[UR8][R20.64], R51 ;  /* 0x0000003314005986 */ /* 0x0005e2000c101108 */
[----:B------:R-:W-:-:S02]  /*2df0*/  LEA.HI.X.SX32 R23, R49, R3, 0x1, P6 ;  /* 0x0000000331177211 */ /* 0x000fc400030f0eff */
[----:B0-----:R-:W-:Y:S02]  /*2e00*/  IADD3 R24, P5, PT, R32, R2, RZ ;  /* 0x0000000220187210 */ /* 0x001fe40007fbe0ff */
[C---:B------:R-:W-:Y:S01]  /*2e10*/  ISETP.LT.AND P6, PT, R45.reuse, UR13, !P0 ;  /* 0x0000000d2d007c0c */ /* 0x040fe2000c7c1270 */
[-C--:B------:R-:W-:Y:S01]  /*2e20*/  IMAD R45, R45, R14.reuse, RZ ;  /* 0x0000000e2d2d7224 */ /* 0x080fe200078e02ff */
[----:B------:R-:W-:Y:S02]  /*2e30*/  PRMT R49, R10, 0x7770, RZ ;  /* 0x000077700a317816 */ /* 0x000fe400000000ff */
[-C--:B------:R-:W-:Y:S01]  /*2e40*/  LEA.HI.X.SX32 R25, R32, R3.reuse, 0x1, P5 ;  /* 0x0000000320197211 */ /* 0x080fe200028f0eff */
[-C--:B------:R-:W-:Y:S01]  /*2e50*/  IMAD R32, R41, R14.reuse, RZ ;  /* 0x0000000e29207224 */ /* 0x080fe200078e02ff */
[----:B------:R-:W-:Y:S01]  /*2e60*/  PRMT R47, R11, 0x7770, RZ ;  /* 0x000077700b2f7816 */ /* 0x000fe200000000ff */
[----:B------:R0:W-:Y:S01]  /*2e70*/  @P4 STG.E.U8 desc[UR8][R22.64], R49 ;  /* 0x0000003116004986 */ /* 0x0001e2000c101108 */
[C---:B------:R-:W-:Y:S01]  /*2e80*/  ISETP.LT.AND P5, PT, R43.reuse, UR13, !P0 ;  /* 0x0000000d2b007c0c */ /* 0x040fe2000c7a1270 */
[----:B------:R-:W-:Y:S01]  /*2e90*/  IMAD R43, R43, R14, RZ ;  /* 0x0000000e2b2b7224 */ /* 0x000fe200078e02ff */
[C---:B-1----:R-:W-:Y:S01]  /*2ea0*/  IADD3 R18, P4, PT, R45.reuse, R2, RZ ;  /* 0x000000022d127210 */ /* 0x042fe20007f9e0ff */
[----:B------:R1:W-:Y:S03]  /*2eb0*/  @P3 STG.E.U8 desc[UR8][R24.64], R47 ;  /* 0x0000002f18003986 */ /* 0x0003e6000c101108 */
[----:B------:R-:W-:-:S02]  /*2ec0*/  LEA.HI.X.SX32 R19, R45, R3, 0x1, P4 ;  /* 0x000000032d137211 */ /* 0x000fc400020f0eff */
[----:B------:R-:W-:Y:S02]  /*2ed0*/  PRMT R45, R4, 0x7771, RZ ;  /* 0x00007771042d7816 */ /* 0x000fe400000000ff */
[----:B--2---:R-:W-:Y:S02]  /*2ee0*/  IADD3 R20, P3, PT, R43, R2, RZ ;  /* 0x000000022b147210 */ /* 0x004fe40007f7e0ff */
[----:B------:R-:W-:Y:S01]  /*2ef0*/  ISETP.LT.AND P4, PT, R41, UR13, !P0 ;  /* 0x0000000d29007c0c */ /* 0x000fe2000c781270 */
[----:B------:R2:W-:Y:S01]  /*2f00*/  @P6 STG.E.U8 desc[UR8][R18.64], R45 ;  /* 0x0000002d12006986 */ /* 0x0005e2000c101108 */
[----:B------:R-:W-:Y:S02]  /*2f10*/  LEA.HI.X.SX32 R21, R43, R3, 0x1, P3 ;  /* 0x000000032b157211 */ /* 0x000fe400018f0eff */
[C---:B------:R-:W-:Y:S01]  /*2f20*/  ISETP.LT.AND P3, PT, R39.reuse, UR13, !P0 ;  /* 0x0000000d27007c0c */ /* 0x040fe2000c761270 */
[----:B------:R-:W-:Y:S01]  /*2f30*/  IMAD R39, R39, R14, RZ ;  /* 0x0000000e27277224 */ /* 0x000fe200078e02ff */
[----:B0-----:R-:W-:-:S02]  /*2f40*/  IADD3 R22, P6, PT, R32, R2, RZ ;  /* 0x0000000220167210 */ /* 0x001fc40007fde0ff */
[----:B------:R-:W-:Y:S02]  /*2f50*/  PRMT R43, R5, 0x7771, RZ ;  /* 0x00007771052b7816 */ /* 0x000fe400000000ff */
[-C--:B------:R-:W-:Y:S01]  /*2f60*/  LEA.HI.X.SX32 R23, R32, R3.reuse, 0x1, P6 ;  /* 0x0000000320177211 */ /* 0x080fe200030f0eff */
[----:B------:R-:W-:Y:S01]  /*2f70*/  IMAD R32, R35, R14, RZ ;  /* 0x0000000e23207224 */ /* 0x000fe200078e02ff */
[----:B-1----:R-:W-:Y:S01]  /*2f80*/  IADD3 R24, P6, PT, R39, R2, RZ ;  /* 0x0000000227187210 */ /* 0x002fe20007fde0ff */
[----:B------:R0:W-:Y:S01]  /*2f90*/  @P5 STG.E.U8 desc[UR8][R20.64], R43 ;  /* 0x0000002b14005986 */ /* 0x0001e2000c101108 */
[----:B------:R-:W-:Y:S02]  /*2fa0*/  PRMT R41, R6, 0x7771, RZ ;  /* 0x0000777106297816 */ /* 0x000fe400000000ff */
[C---:B------:R-:W-:Y:S01]  /*2fb0*/  ISETP.LT.AND P5, PT, R37.reuse, UR13, !P0 ;  /* 0x0000000d25007c0c */ /* 0x040fe2000c7a1270 */
[----:B------:R-:W-:Y:S01]  /*2fc0*/  IMAD R37, R37, R14, RZ ;  /* 0x0000000e25257224 */ /* 0x000fe200078e02ff */
[----:B------:R-:W-:Y:S01]  /*2fd0*/  LEA.HI.X.SX32 R25, R39, R3, 0x1, P6 ;  /* 0x0000000327197211 */ /* 0x000fe200030f0eff */
[----:B------:R1:W-:Y:S01]  /*2fe0*/  @P4 STG.E.U8 desc[UR8][R22.64], R41 ;  /* 0x0000002916004986 */ /* 0x0003e2000c101108 */
[----:B------:R-:W-:-:S02]  /*2ff0*/  PRMT R39, R7, 0x7771, RZ ;  /* 0x0000777107277816 */ /* 0x000fc400000000ff */
[----:B------:R-:W-:Y:S02]  /*3000*/  ISETP.LT.AND P4, PT, R35, UR13, !P0 ;  /* 0x0000000d23007c0c */ /* 0x000fe4000c781270 */
[CC--:B--2---:R-:W-:Y:S01]  /*3010*/  IADD3 R18, P6, PT, R37.reuse, R2.reuse, RZ ;  /* 0x0000000225127210 */ /* 0x0c4fe20007fde0ff */
[----:B------:R2:W-:Y:S01]  /*3020*/  @P3 STG.E.U8 desc[UR8][R24.64], R39 ;  /* 0x0000002718003986 */ /* 0x0005e2000c101108 */
[----:B0-----:R-:W-:Y:S02]  /*3030*/  IADD3 R20, P3, PT, R32, R2, RZ ;  /* 0x0000000220147210 */ /* 0x001fe40007f7e0ff */
[----:B------:R-:W-:Y:S02]  /*3040*/  LEA.HI.X.SX32 R19, R37, R3, 0x1, P6 ;  /* 0x0000000325137211 */ /* 0x000fe400030f0eff */
[C---:B------:R-:W-:Y:S01]  /*3050*/  ISETP.LT.AND P6, PT, R33.reuse, UR13, !P0 ;  /* 0x0000000d21007c0c */ /* 0x040fe2000c7c1270 */
[----:B------:R-:W-:Y:S01]  /*3060*/  IMAD R33, R33, R14, RZ ;  /* 0x0000000e21217224 */ /* 0x000fe200078e02ff */
[----:B------:R-:W-:-:S02]  /*3070*/  PRMT R37, R8, 0x7771, RZ ;  /* 0x0000777108257816 */ /* 0x000fc400000000ff */
[----:B------:R-:W-:Y:S02]  /*3080*/  LEA.HI.X.SX32 R21, R32, R3, 0x1, P3 ;  /* 0x0000000320157211 */ /* 0x000fe400018f0eff */
[----:B------:R-:W-:Y:S01]  /*3090*/  PRMT R35, R9, 0x7771, RZ ;  /* 0x0000777109237816 */ /* 0x000fe200000000ff */
[----:B------:R0:W-:Y:S01]  /*30a0*/  @P5 STG.E.U8 desc[UR8][R18.64], R37 ;  /* 0x0000002512005986 */ /* 0x0001e2000c101108 */
[----:B-1----:R-:W-:-:S03]  /*30b0*/  IADD3 R22, P3, PT, R33, R2, RZ ;  /* 0x0000000221167210 */ /* 0x002fc60007f7e0ff */
[----:B------:R1:W-:Y:S01]  /*30c0*/  @P4 STG.E.U8 desc[UR8][R20.64], R35 ;  /* 0x0000002314004986 */ /* 0x0003e2000c101108 */
[C---:B------:R-:W-:Y:S01]  /*30d0*/  ISETP.LT.AND P4, PT, R31.reuse, UR13, !P0 ;  /* 0x0000000d1f007c0c */ /* 0x040fe2000c781270 */
[----:B------:R-:W-:Y:S01]  /*30e0*/  IMAD R31, R31, R14, RZ ;  /* 0x0000000e1f1f7224 */ /* 0x000fe200078e02ff */
[-C--:B------:R-:W-:Y:S02]  /*30f0*/  LEA.HI.X.SX32 R23, R33, R3.reuse, 0x1, P3 ;  /* 0x0000000321177211 */ /* 0x080fe400018f0eff */
[----:B------:R-:W-:Y:S02]  /*3100*/  PRMT R33, R10, 0x7771, RZ ;  /* 0x000077710a217816 */ /* 0x000fe400000000ff */
[-C--:B--2---:R-:W-:Y:S02]  /*3110*/  IADD3 R24, P5, PT, R31, R2.reuse, RZ ;  /* 0x000000021f187210 */ /* 0x084fe40007fbe0ff */
[----:B------:R-:W-:Y:S01]  /*3120*/  ISETP.LT.AND P3, PT, R30, UR13, !P0 ;  /* 0x0000000d1e007c0c */ /* 0x000fe2000c761270 */
[----:B------:R2:W-:Y:S01]  /*3130*/  @P6 STG.E.U8 desc[UR8][R22.64], R33 ;  /* 0x0000002116006986 */ /* 0x0005e2000c101108 */
[----:B0-----:R-:W-:Y:S01]  /*3140*/  IADD3 R18, P6, PT, R55, R2, RZ ;  /* 0x0000000237127210 */ /* 0x001fe20007fde0ff */
[----:B-1----:R-:W-:Y:S01]  /*3150*/  IMAD R21, R14, 0x2, R55 ;  /* 0x000000020e157824 */ /* 0x002fe200078e0237 */
[----:B------:R-:W-:-:S02]  /*3160*/  LEA.HI.X.SX32 R25, R31, R3, 0x1, P5 ;  /* 0x000000031f197211 */ /* 0x000fc400028f0eff */
[----:B------:R-:W-:Y:S02]  /*3170*/  PRMT R31, R11, 0x7771, RZ ;  /* 0x000077710b1f7816 */ /* 0x000fe400000000ff */
[----:B------:R-:W-:Y:S02]  /*3180*/  ISETP.LT.AND P5, PT, R29, UR13, !P0 ;  /* 0x0000000d1d007c0c */ /* 0x000fe4000c7a1270 */
[-C--:B------:R-:W-:Y:S01]  /*3190*/  LEA.HI.X.SX32 R19, R55, R3.reuse, 0x1, P6 ;  /* 0x0000000337137211 */ /* 0x080fe200030f0eff */
[----:B------:R0:W-:Y:S01]  /*31a0*/  @P4 STG.E.U8 desc[UR8][R24.64], R31 ;  /* 0x0000001f18004986 */ /* 0x0001e2000c101108 */
[----:B------:R-:W-:Y:S01]  /*31b0*/  PRMT R29, R4, 0x7772, RZ ;  /* 0x00007772041d7816 */ /* 0x000fe200000000ff */
[----:B--2---:R-:W-:Y:S01]  /*31c0*/  IMAD R23, R14, 0x2, R21 ;  /* 0x000000020e177824 */ /* 0x004fe200078e0215 */
[C---:B------:R-:W-:Y:S02]  /*31d0*/  IADD3 R20, P6, PT, R21.reuse, R2, RZ ;  /* 0x0000000215147210 */ /* 0x040fe40007fde0ff */
[----:B------:R-:W-:Y:S01]  /*31e0*/  ISETP.LT.AND P4, PT, R28, UR13, !P0 ;  /* 0x0000000d1c007c0c */ /* 0x000fe2000c781270 */
[----:B------:R1:W-:Y:S01]  /*31f0*/  @P3 STG.E.U8 desc[UR8][R18.64], R29 ;  /* 0x0000001d12003986 */ /* 0x0003e2000c101108 */
[----:B------:R-:W-:-:S02]  /*3200*/  LEA.HI.X.SX32 R21, R21, R3, 0x1, P6 ;  /* 0x0000000315157211 */ /* 0x000fc400030f0eff */
[----:B------:R-:W-:Y:S02]  /*3210*/  PRMT R33, R5, 0x7772, RZ ;  /* 0x0000777205217816 */ /* 0x000fe400000000ff */
[----:B------:R-:W-:Y:S01]  /*3220*/  ISETP.LT.AND P6, PT, R27, UR13, !P0 ;  /* 0x0000000d1b007c0c */ /* 0x000fe2000c7c1270 */
[----:B------:R-:W-:Y:S01]  /*3230*/  IMAD R27, R14, 0x2, R23 ;  /* 0x000000020e1b7824 */ /* 0x000fe200078e0217 */
[CC--:B------:R-:W-:Y:S01]  /*3240*/  IADD3 R22, P3, PT, R23.reuse, R2.reuse, RZ ;  /* 0x0000000217167210 */ /* 0x0c0fe20007f7e0ff */
[----:B------:R2:W-:Y:S01]  /*3250*/  @P5 STG.E.U8 desc[UR8][R20.64], R33 ;  /* 0x0000002114005986 */ /* 0x0005e2000c101108 */
[----:B0-----:R-:W-:Y:S02]  /*3260*/  PRMT R31, R6, 0x7772, RZ ;  /* 0x00007772061f7816 */ /* 0x001fe400000000ff */
[----:B------:R-:W-:Y:S01]  /*3270*/  LEA.HI.X.SX32 R23, R23, R3, 0x1, P3 ;  /* 0x0000000317177211 */ /* 0x000fe200018f0eff */
[----:B-1----:R-:W-:Y:S01]  /*3280*/  IMAD R19, R14, 0x2, R27 ;  /* 0x000000020e137824 */ /* 0x002fe200078e021b */
[----:B------:R-:W-:-:S02]  /*3290*/  IADD3 R24, P5, PT, R27, R2, RZ ;  /* 0x000000021b187210 */ /* 0x000fc40007fbe0ff */
[----:B------:R-:W-:Y:S01]  /*32a0*/  ISETP.LT.AND P3, PT, R26, UR13, !P0 ;  /* 0x0000000d1a007c0c */ /* 0x000fe2000c761270 */
[----:B------:R0:W-:Y:S01]  /*32b0*/  @P4 STG.E.U8 desc[UR8][R22.64], R31 ;  /* 0x0000001f16004986 */ /* 0x0001e2000c101108 */
[-C--:B------:R-:W-:Y:S02]  /*32c0*/  LEA.HI.X.SX32 R25, R27, R3.reuse, 0x1, P5 ;  /* 0x000000031b197211 */ /* 0x080fe400028f0eff */
[----:B------:R-:W-:Y:S02]  /*32d0*/  PRMT R29, R7, 0x7772, RZ ;  /* 0x00007772071d7816 */ /* 0x000fe400000000ff */
[----:B------:R-:W-:Y:S01]  /*32e0*/  ISETP.LT.AND P5, PT, R17, UR13, !P0 ;  /* 0x0000000d11007c0c */ /* 0x000fe2000c7a1270 */
[----:B------:R-:W-:Y:S01]  /*32f0*/  IMAD R17, R14, 0x2, R19 ;  /* 0x000000020e117824 */ /* 0x000fe200078e0213 */
[C---:B------:R-:W-:Y:S01]  /*3300*/  IADD3 R18, P4, PT, R19.reuse, R2, RZ ;  /* 0x0000000213127210 */ /* 0x040fe20007f9e0ff */
[----:B------:R-:W-:Y:S01]  /*3310*/  @P6 STG.E.U8 desc[UR8][R24.64], R29 ;  /* 0x0000001d18006986 */ /* 0x000fe2000c101108 */
[----:B--2---:R-:W-:Y:S01]  /*3320*/  PRMT R33, R8, 0x7772, RZ ;  /* 0x0000777208217816 */ /* 0x004fe200000000ff */
[----:B------:R-:W-:Y:S01]  /*3330*/  IMAD R27, R14, 0x2, R17 ;  /* 0x000000020e1b7824 */ /* 0x000fe200078e0211 */
[----:B------:R-:W-:-:S02]  /*3340*/  LEA.HI.X.SX32 R19, R19, R3, 0x1, P4 ;  /* 0x0000000313137211 */ /* 0x000fc400020f0eff */
[CC--:B------:R-:W-:Y:S02]  /*3350*/  IADD3 R20, P6, PT, R17.reuse, R2.reuse, RZ ;  /* 0x0000000211147210 */ /* 0x0c0fe40007fde0ff */
[----:B------:R-:W-:Y:S01]  /*3360*/  ISETP.LT.AND P4, PT, R40, UR13, !P0 ;  /* 0x0000000d28007c0c */ /* 0x000fe2000c781270 */
[----:B------:R1:W-:Y:S01]  /*3370*/  @P3 STG.E.U8 desc[UR8][R18.64], R33 ;  /* 0x0000002112003986 */ /* 0x0003e2000c101108 */
[----:B------:R-:W-:Y:S01]  /*3380*/  LEA.HI.X.SX32 R21, R17, R3, 0x1, P6 ;  /* 0x0000000311157211 */ /* 0x000fe200030f0eff */
[----:B------:R-:W-:Y:S01]  /*3390*/  IMAD R17, R14, 0x2, R27 ;  /* 0x000000020e117824 */ /* 0x000fe200078e021b */
[----:B0-----:R-:W-:Y:S02]  /*33a0*/  IADD3 R22, P3, PT, R27, R2, RZ ;  /* 0x000000021b167210 */ /* 0x001fe40007f7e0ff */
[----:B------:R-:W-:Y:S02]  /*33b0*/  PRMT R31, R9, 0x7772, RZ ;  /* 0x00007772091f7816 */ /* 0x000fe400000000ff */
[----:B------:R-:W-:-:S02]  /*33c0*/  ISETP.LT.AND P6, PT, R38, UR13, !P0 ;  /* 0x0000000d26007c0c */ /* 0x000fc4000c7c1270 */
[-C--:B------:R-:W-:Y:S01]  /*33d0*/  LEA.HI.X.SX32 R23, R27, R3.reuse, 0x1, P3 ;  /* 0x000000031b177211 */ /* 0x080fe200018f0eff */
[----:B------:R0:W-:Y:S01]  /*33e0*/  @P5 STG.E.U8 desc[UR8][R20.64], R31 ;  /* 0x0000001f14005986 */ /* 0x0001e2000c101108 */
[----:B------:R-:W-:Y:S01]  /*33f0*/  ISETP.LT.AND P3, PT, R16, UR13, !P0 ;  /* 0x0000000d10007c0c */ /* 0x000fe2000c761270 */
[----:B-1----:R-:W-:Y:S01]  /*3400*/  IMAD R19, R14, 0x2, R17 ;  /* 0x000000020e137824 */ /* 0x002fe200078e0211 */
[CC--:B------:R-:W-:Y:S02]  /*3410*/  IADD3 R16, P5, PT, R17.reuse, R2.reuse, RZ ;  /* 0x0000000211107210 */ /* 0x0c0fe40007fbe0ff */
[----:B------:R-:W-:Y:S01]  /*3420*/  PRMT R29, R10, 0x7772, RZ ;  /* 0x000077720a1d7816 */ /* 0x000fe200000000ff */
[----:B------:R-:W-:Y:S01]  /*3430*/  IMAD R25, R14, 0x2, R19 ;  /* 0x000000020e197824 */ /* 0x000fe200078e0213 */
[----:B------:R-:W-:Y:S02]  /*3440*/  LEA.HI.X.SX32 R17, R17, R3, 0x1, P5 ;  /* 0x0000000311117211 */ /* 0x000fe400028f0eff */
[----:B------:R-:W-:Y:S01]  /*3450*/  PRMT R33, R11, 0x7772, RZ ;  /* 0x000077720b217816 */ /* 0x000fe200000000ff */
[----:B------:R1:W-:Y:S01]  /*3460*/  @P4 STG.E.U8 desc[UR8][R22.64], R29 ;  /* 0x0000001d16004986 */ /* 0x0003e2000c101108 */
[----:B------:R-:W-:Y:S01]  /*3470*/  ISETP.LT.AND P5, PT, R36, UR13, !P0 ;  /* 0x0000000d24007c0c */ /* 0x000fe2000c7a1270 */
[----:B------:R-:W-:Y:S01]  /*3480*/  IMAD R27, R14, 0x2, R25 ;  /* 0x000000020e1b7824 */ /* 0x000fe200078e0219 */
[-C--:B------:R-:W-:Y:S01]  /*3490*/  IADD3 R18, P4, PT, R19, R2.reuse, RZ ;  /* 0x0000000213127210 */ /* 0x080fe20007f9e0ff */
[----:B------:R2:W-:Y:S01]  /*34a0*/  @P6 STG.E.U8 desc[UR8][R16.64], R33 ;  /* 0x0000002110006986 */ /* 0x0005e2000c101108 */
[----:B0-----:R-:W-:-:S02]  /*34b0*/  IADD3 R20, P6, PT, R25, R2, RZ ;  /* 0x0000000219147210 */ /* 0x001fc40007fde0ff */
[-C--:B------:R-:W-:Y:S02]  /*34c0*/  LEA.HI.X.SX32 R19, R19, R3.reuse, 0x1, P4 ;  /* 0x0000000313137211 */ /* 0x080fe400020f0eff */
[----:B------:R-:W-:Y:S01]  /*34d0*/  ISETP.LT.AND P4, PT, R15, UR13, !P0 ;  /* 0x0000000d0f007c0c */ /* 0x000fe2000c781270 */
[----:B------:R-:W-:Y:S01]  /*34e0*/  IMAD R15, R14, 0x2, R27 ;  /* 0x000000020e0f7824 */ /* 0x000fe200078e021b */
[----:B------:R-:W-:Y:S02]  /*34f0*/  PRMT R31, R4, 0x7773, RZ ;  /* 0x00007773041f7816 */ /* 0x000fe400000000ff */
[----:B------:R-:W-:Y:S01]  /*3500*/  LEA.HI.X.SX32 R21, R25, R3, 0x1, P6 ;  /* 0x0000000319157211 */ /* 0x000fe200030f0eff */
[C---:B-1----:R-:W-:Y:S01]  /*3510*/  IMAD R23, R14.reuse, 0x2, R15 ;  /* 0x000000020e177824 */ /* 0x042fe200078e020f */
[----:B------:R-:W-:Y:S01]  /*3520*/  PRMT R29, R5, 0x7773, RZ ;  /* 0x00007773051d7816 */ /* 0x000fe200000000ff */
[----:B------:R0:W-:Y:S01]  /*3530*/  @P5 STG.E.U8 desc[UR8][R18.64], R31 ;  /* 0x0000001f12005986 */ /* 0x0001e2000c101108 */
[-C--:B--2---:R-:W-:Y:S01]  /*3540*/  IADD3 R16, P5, PT, R15, R2.reuse, RZ ;  /* 0x000000020f107210 */ /* 0x084fe20007fbe0ff */
[----:B------:R-:W-:Y:S01]  /*3550*/  IMAD R25, R14, 0x2, R23 ;  /* 0x000000020e197824 */ /* 0x000fe200078e0217 */
[-C--:B------:R-:W-:Y:S01]  /*3560*/  IADD3 R22, P6, PT, R23, R2.reuse, RZ ;  /* 0x0000000217167210 */ /* 0x080fe20007fde0ff */
[----:B------:R1:W-:Y:S01]  /*3570*/  @P3 STG.E.U8 desc[UR8][R20.64], R29 ;  /* 0x0000001d14003986 */ /* 0x0003e2000c101108 */
[----:B------:R-:W-:-:S02]  /*3580*/  IADD3 R4, P3, PT, R27, R2, RZ ;  /* 0x000000021b047210 */ /* 0x000fc40007f7e0ff */
[-C--:B------:R-:W-:Y:S02]  /*3590*/  LEA.HI.X.SX32 R17, R15, R3.reuse, 0x1, P5 ;  /* 0x000000030f117211 */ /* 0x080fe400028f0eff */
[-C--:B------:R-:W-:Y:S01]  /*35a0*/  LEA.HI.X.SX32 R5, R27, R3.reuse, 0x1, P3 ;  /* 0x000000031b057211 */ /* 0x080fe200018f0eff */
[C---:B------:R-:W-:Y:S01]  /*35b0*/  IMAD R27, R14.reuse, 0x2, R25 ;  /* 0x000000020e1b7824 */ /* 0x040fe200078e0219 */
[----:B------:R-:W-:Y:S02]  /*35c0*/  ISETP.LT.AND P5, PT, R13, UR13, !P0 ;  /* 0x0000000d0d007c0c */ /* 0x000fe4000c7a1270 */
[----:B------:R-:W-:Y:S01]  /*35d0*/  LEA.HI.X.SX32 R23, R23, R3, 0x1, P6 ;  /* 0x0000000317177211 */ /* 0x000fe200030f0eff */
[----:B------:R-:W-:Y:S01]  /*35e0*/  IMAD R24, R14, 0x2, R27 ;  /* 0x000000020e187824 */ /* 0x000fe200078e021b */
[-C--:B------:R-:W-:Y:S02]  /*35f0*/  IADD3 R14, P3, PT, R27, R2.reuse, RZ ;  /* 0x000000021b0e7210 */ /* 0x080fe40007f7e0ff */
[----:B0-----:R-:W-:-:S02]  /*3600*/  IADD3 R18, P6, PT, R25, R2, RZ ;  /* 0x0000000219127210 */ /* 0x001fc40007fde0ff */
[-C--:B------:R-:W-:Y:S02]  /*3610*/  LEA.HI.X.SX32 R15, R27, R3.reuse, 0x1, P3 ;  /* 0x000000031b0f7211 */ /* 0x080fe400018f0eff */
[----:B------:R-:W-:Y:S02]  /*3620*/  ISETP.LT.AND P3, PT, R0, UR13, !P0 ;  /* 0x0000000d00007c0c */ /* 0x000fe4000c761270 */
[----:B------:R-:W-:Y:S02]  /*3630*/  ISETP.LT.AND P0, PT, R12, UR13, !P0 ;  /* 0x0000000d0c007c0c */ /* 0x000fe4000c701270 */
[----:B------:R-:W-:Y:S02]  /*3640*/  PRMT R13, R6, 0x7773, RZ ;  /* 0x00007773060d7816 */ /* 0x000fe400000000ff */
[----:B------:R-:W-:Y:S02]  /*3650*/  LEA.HI.X.SX32 R19, R25, R3, 0x1, P6 ;  /* 0x0000000319137211 */ /* 0x000fe400030f0eff */
[----:B------:R-:W-:Y:S01]  /*3660*/  PRMT R7, R7, 0x7773, RZ ;  /* 0x0000777307077816 */ /* 0x000fe200000000ff */
[----:B------:R0:W-:Y:S01]  /*3670*/  @P5 STG.E.U8 desc[UR8][R4.64], R13 ;  /* 0x0000000d04005986 */ /* 0x0001e2000c101108 */
[----:B------:R-:W-:-:S02]  /*3680*/  PRMT R25, R8, 0x7773, RZ ;  /* 0x0000777308197816 */ /* 0x000fc400000000ff */
[----:B-1----:R-:W-:Y:S01]  /*3690*/  PRMT R21, R9, 0x7773, RZ ;  /* 0x0000777309157816 */ /* 0x002fe200000000ff */
[----:B------:R0:W-:Y:S01]  /*36a0*/  @P4 STG.E.U8 desc[UR8][R16.64], R7 ;  /* 0x0000000710004986 */ /* 0x0001e2000c101108 */
[----:B------:R-:W-:Y:S02]  /*36b0*/  PRMT R9, R10, 0x7773, RZ ;  /* 0x000077730a097816 */ /* 0x000fe400000000ff */
[C---:B------:R-:W-:Y:S01]  /*36c0*/  IADD3 R2, P6, PT, R24.reuse, R2, RZ ;  /* 0x0000000218027210 */ /* 0x040fe20007fde0ff */
[----:B------:R0:W-:Y:S01]  /*36d0*/  @P3 STG.E.U8 desc[UR8][R22.64], R25 ;  /* 0x0000001916003986 */ /* 0x0001e2000c101108 */
[----:B------:R-:W-:Y:S02]  /*36e0*/  PRMT R11, R11, 0x7773, RZ ;  /* 0x000077730b0b7816 */ /* 0x000fe400000000ff */
[----:B------:R-:W-:Y:S01]  /*36f0*/  LEA.HI.X.SX32 R3, R24, R3, 0x1, P6 ;  /* 0x0000000318037211 */ /* 0x000fe200030f0eff */
[----:B------:R0:W-:Y:S04]  /*3700*/  @P2 STG.E.U8 desc[UR8][R18.64], R21 ;  /* 0x0000001512002986 */ /* 0x0001e8000c101108 */
[----:B------:R0:W-:Y:S01]  /*3710*/  @P1 STG.E.U8 desc[UR8][R14.64], R9 ;  /* 0x000000090e001986 */ /* 0x0001e2000c101108 */
[----:B------:R-:W-:Y:S05]  /*3720*/  @!P0 EXIT ;  /* 0x000000000000894d */ /* 0x000fea0003800000 */
[----:B------:R-:W-:Y:S01]  /*3730*/  STG.E.U8 desc[UR8][R2.64], R11 ;  /* 0x0000000b02007986 */ /* 0x000fe2000c101108 */
[----:B------:R-:W-:Y:S05]  /*3740*/  EXIT ;  /* 0x000000000000794d */ /* 0x000fea0003800000 */
.L_x_3:
[----:B------:R-:W-:-:S00]  /*3750*/  BRA `(.L_x_3) ;  /* 0xfffffffc00fc7947 */ /* 0x000fc0000383ffff */
[----:B------:R-:W-:-:S00]  /*3760*/  NOP ;  /* 0x0000000000007918 */ /* 0x000fc00000000000 */
        /* <DEDUP_REMOVED lines=9> */
.L_x_4:


//--------------------- .nv.shared.matmul_kernel  --------------------------
	.section	.nv.shared.matmul_kernel,"aw",@nobits
	.sectionflags	@""
	.align	16
	.zero		1024


//--------------------- .nv.shared.reserved.0     --------------------------
	.section	.nv.shared.reserved.0,"aw",@nobits
	.weak		__nv_reservedSMEM_offset_0_alias
	.size		__nv_reservedSMEM_offset_0_alias, 0, 64
	.other		__nv_reservedSMEM_offset_0_alias,@"STO_CUDA_RESERVED_SHARED STV_DEFAULT"
__nv_reservedSMEM_offset_0_alias:
	.zero		0
	.zero		64


//--------------------- .nv.constant0.matmul_kernel --------------------------
	.section	.nv.constant0.matmul_kernel,"a",@progbits
	.sectionflags	@""
	.align	4
.nv.constant0.matmul_kernel:
	.zero		976


//--------------------- SYMBOLS --------------------------

	.type		.nv.reservedSmem.offset0,@object
	.size		.nv.reservedSmem.offset0,0x4
	.type		.nv.reservedSmem.cap,@object
	.size		.nv.reservedSmem.cap,0x4
